	.target	sm_80

	.elftype	@"ET_EXEC"


//--------------------- .note.nv.tkinfo           --------------------------
	.section	.note.nv.tkinfo,"",@"SHT_NOTE"
	.sectionflags	@"SHF_NOTE_NV_TKINFO"
	.tkinfo
        /*0018*/ 	.word	0x00000002
        /*0030*/ 	.string	""
        /*0030*/ 	.string	"ptxas"
        /*0030*/ 	.string	"Cuda compilation tools, release 13.0, V13.0.88"
        /*0030*/ 	.string	"Build cuda_13.0.r13.0/compiler.36424714_0"
        /*0030*/ 	.string	"-v  -suppress-debug-info  -lineinfo  -arch sm_80 "



//--------------------- .note.nv.cuinfo           --------------------------
	.section	.note.nv.cuinfo,"",@"SHT_NOTE"
	.sectionflags	@"SHF_NOTE_NV_CUINFO"
        /*0018*/ 	.short	0x0002
        /*001a*/ 	.short	0x0050
        /*001c*/ 	.short	0x0082
	.zero		2


//--------------------- .nv.info                  --------------------------
	.section	.nv.info,"",@"SHT_CUDA_INFO"
	.align	4


	//----- nvinfo : EIATTR_REGCOUNT
	.align		4
        /*0000*/ 	.byte	0x04, 0x2f
        /*0002*/ 	.short	(.L_1 - .L_0)
	.align		4
.L_0:
        /*0004*/ 	.word	index@(matmul_kernel)
        /*0008*/ 	.word	0x000000ff


	//----- nvinfo : EIATTR_FRAME_SIZE
	.align		4
.L_1:
        /*000c*/ 	.byte	0x04, 0x11
        /*000e*/ 	.short	(.L_3 - .L_2)
	.align		4
.L_2:
        /*0010*/ 	.word	index@(matmul_kernel)
        /*0014*/ 	.word	0x000000c8


	//----- nvinfo : EIATTR_MIN_STACK_SIZE
	.align		4
.L_3:
        /*0018*/ 	.byte	0x04, 0x12
        /*001a*/ 	.short	(.L_5 - .L_4)
	.align		4
.L_4:
        /*001c*/ 	.word	index@(matmul_kernel)
        /*0020*/ 	.word	0x000000c8
.L_5:


//--------------------- .nv.info.matmul_kernel    --------------------------
	.section	.nv.info.matmul_kernel,"",@"SHT_CUDA_INFO"
	.sectionflags	@""
	.align	4


	//----- nvinfo : EIATTR_CUDA_API_VERSION
	.align		4
        /*0000*/ 	.byte	0x04, 0x37
        /*0002*/ 	.short	(.L_7 - .L_6)
.L_6:
        /*0004*/ 	.word	0x00000082


	//----- nvinfo : EIATTR_SW2861232_WAR
	.align		4
.L_7:
        /*0008*/ 	.byte	0x01, 0x35
	.zero		2


	//----- nvinfo : EIATTR_PARAM_CBANK
	.align		4
        /*000c*/ 	.byte	0x04, 0x0a
        /*000e*/ 	.short	(.L_9 - .L_8)
	.align		4
.L_8:
        /*0010*/ 	.word	index@(.nv.constant0.matmul_kernel)
        /*0014*/ 	.short	0x0160
        /*0016*/ 	.short	0x0050


	//----- nvinfo : EIATTR_CBANK_PARAM_SIZE
	.align		4
.L_9:
        /*0018*/ 	.byte	0x03, 0x19
        /*001a*/ 	.short	0x0050


	//----- nvinfo : EIATTR_KPARAM_INFO
	.align		4
        /*001c*/ 	.byte	0x04, 0x17
        /*001e*/ 	.short	(.L_11 - .L_10)
.L_10:
        /*0020*/ 	.word	0x00000000
        /*0024*/ 	.short	0x000d
        /*0026*/ 	.short	0x0048
        /*0028*/ 	.byte	0x00, 0xf4, 0x21, 0x00


	//----- nvinfo : EIATTR_KPARAM_INFO
	.align		4
.L_11:
        /*002c*/ 	.byte	0x04, 0x17
        /*002e*/ 	.short	(.L_13 - .L_12)
.L_12:
        /*0030*/ 	.word	0x00000000
        /*0034*/ 	.short	0x000c
        /*0036*/ 	.short	0x0040
        /*0038*/ 	.byte	0x00, 0xf4, 0x21, 0x00


	//----- nvinfo : EIATTR_KPARAM_INFO
	.align		4
.L_13:
        /*003c*/ 	.byte	0x04, 0x17
        /*003e*/ 	.short	(.L_15 - .L_14)
.L_14:
        /*0040*/ 	.word	0x00000000
        /*0044*/ 	.short	0x000b
        /*0046*/ 	.short	0x0038
        /*0048*/ 	.byte	0x00, 0xf0, 0x11, 0x00


	//----- nvinfo : EIATTR_KPARAM_INFO
	.align		4
.L_15:
        /*004c*/ 	.byte	0x04, 0x17
        /*004e*/ 	.short	(.L_17 - .L_16)
.L_16:
        /*0050*/ 	.word	0x00000000
        /*0054*/ 	.short	0x000a
        /*0056*/ 	.short	0x0034
        /*0058*/ 	.byte	0x00, 0xf0, 0x11, 0x00


	//----- nvinfo : EIATTR_KPARAM_INFO
	.align		4
.L_17:
        /*005c*/ 	.byte	0x04, 0x17
        /*005e*/ 	.short	(.L_19 - .L_18)
.L_18:
        /*0060*/ 	.word	0x00000000
        /*0064*/ 	.short	0x0009
        /*0066*/ 	.short	0x0030
        /*0068*/ 	.byte	0x00, 0xf0, 0x11, 0x00


	//----- nvinfo : EIATTR_KPARAM_INFO
	.align		4
.L_19:
        /*006c*/ 	.byte	0x04, 0x17
        /*006e*/ 	.short	(.L_21 - .L_20)
.L_20:
        /*0070*/ 	.word	0x00000000
        /*0074*/ 	.short	0x0008
        /*0076*/ 	.short	0x002c
        /*0078*/ 	.byte	0x00, 0xf0, 0x11, 0x00


	//----- nvinfo : EIATTR_KPARAM_INFO
	.align		4
.L_21:
        /*007c*/ 	.byte	0x04, 0x17
        /*007e*/ 	.short	(.L_23 - .L_22)
.L_22:
        /*0080*/ 	.word	0x00000000
        /*0084*/ 	.short	0x0007
        /*0086*/ 	.short	0x0028
        /*0088*/ 	.byte	0x00, 0xf0, 0x11, 0x00


	//----- nvinfo : EIATTR_KPARAM_INFO
	.align		4
.L_23:
        /*008c*/ 	.byte	0x04, 0x17
        /*008e*/ 	.short	(.L_25 - .L_24)
.L_24:
        /*0090*/ 	.word	0x00000000
        /*0094*/ 	.short	0x0006
        /*0096*/ 	.short	0x0024
        /*0098*/ 	.byte	0x00, 0xf0, 0x11, 0x00


	//----- nvinfo : EIATTR_KPARAM_INFO
	.align		4
.L_25:
        /*009c*/ 	.byte	0x04, 0x17
        /*009e*/ 	.short	(.L_27 - .L_26)
.L_26:
        /*00a0*/ 	.word	0x00000000
        /*00a4*/ 	.short	0x0005
        /*00a6*/ 	.short	0x0020
        /*00a8*/ 	.byte	0x00, 0xf0, 0x11, 0x00


	//----- nvinfo : EIATTR_KPARAM_INFO
	.align		4
.L_27:
        /*00ac*/ 	.byte	0x04, 0x17
        /*00ae*/ 	.short	(.L_29 - .L_28)
.L_28:
        /*00b0*/ 	.word	0x00000000
        /*00b4*/ 	.short	0x0004
        /*00b6*/ 	.short	0x001c
        /*00b8*/ 	.byte	0x00, 0xf0, 0x11, 0x00


	//----- nvinfo : EIATTR_KPARAM_INFO
	.align		4
.L_29:
        /*00bc*/ 	.byte	0x04, 0x17
        /*00be*/ 	.short	(.L_31 - .L_30)
.L_30:
        /*00c0*/ 	.word	0x00000000
        /*00c4*/ 	.short	0x0003
        /*00c6*/ 	.short	0x0018
        /*00c8*/ 	.byte	0x00, 0xf0, 0x11, 0x00


	//----- nvinfo : EIATTR_KPARAM_INFO
	.align		4
.L_31:
        /*00cc*/ 	.byte	0x04, 0x17
        /*00ce*/ 	.short	(.L_33 - .L_32)
.L_32:
        /*00d0*/ 	.word	0x00000000
        /*00d4*/ 	.short	0x0002
        /*00d6*/ 	.short	0x0010
        /*00d8*/ 	.byte	0x00, 0xf4, 0x21, 0x00


	//----- nvinfo : EIATTR_KPARAM_INFO
	.align		4
.L_33:
        /*00dc*/ 	.byte	0x04, 0x17
        /*00de*/ 	.short	(.L_35 - .L_34)
.L_34:
        /*00e0*/ 	.word	0x00000000
        /*00e4*/ 	.short	0x0001
        /*00e6*/ 	.short	0x0008
        /*00e8*/ 	.byte	0x00, 0xf4, 0x21, 0x00


	//----- nvinfo : EIATTR_KPARAM_INFO
	.align		4
.L_35:
        /*00ec*/ 	.byte	0x04, 0x17
        /*00ee*/ 	.short	(.L_37 - .L_36)
.L_36:
        /*00f0*/ 	.word	0x00000000
        /*00f4*/ 	.short	0x0000
        /*00f6*/ 	.short	0x0000
        /*00f8*/ 	.byte	0x00, 0xf4, 0x21, 0x00


	//----- nvinfo : EIATTR_MAXREG_COUNT
	.align		4
.L_37:
        /*00fc*/ 	.byte	0x03, 0x1b
        /*00fe*/ 	.short	0x00ff


	//----- nvinfo : EIATTR_NUM_BARRIERS
	.align		4
        /*0100*/ 	.byte	0x02, 0x4c
        /*0102*/ 	.byte	0x01
	.zero		1


	//----- nvinfo : EIATTR_ANNOTATIONS
	.align		4
        /*0104*/ 	.byte	0x04, 0x55
        /*0106*/ 	.short	(.L_39 - .L_38)


	//   ....[0]....
.L_38:
        /*0108*/ 	.word	0x00000001
        /*010c*/ 	.byte	0xa0, 0x05, 0x00, 0x00, 0x01, 0x00, 0x00, 0x00, 0xe0, 0x05, 0x00, 0x00, 0x01, 0x00, 0x00, 0x00
        /* <DEDUP_REMOVED lines=48> */
        /*041c*/ 	.byte	0x20, 0x8f, 0x00, 0x00


	//----- nvinfo : EIATTR_MERCURY_ISA_VERSION
	.align		4
.L_39:
        /*0420*/ 	.byte	0x03, 0x5f
        /*0422*/ 	.short	0x0000


	//----- nvinfo : EIATTR_EXIT_INSTR_OFFSETS
	.align		4
        /*0424*/ 	.byte	0x04, 0x1c
        /*0426*/ 	.short	(.L_41 - .L_40)


	//   ....[0]....
.L_40:
        /*0428*/ 	.word	0x000096f0


	//   ....[1]....
        /*042c*/ 	.word	0x00009720


	//----- nvinfo : EIATTR_REQNTID
	.align		4
.L_41:
        /*0430*/ 	.byte	0x04, 0x10
        /*0432*/ 	.short	(.L_43 - .L_42)
.L_42:
        /*0434*/ 	.word	0x00000100
        /*0438*/ 	.word	0x00000001
        /*043c*/ 	.word	0x00000001
.L_43:


//--------------------- .nv.callgraph             --------------------------
	.section	.nv.callgraph,"",@"SHT_CUDA_CALLGRAPH"
	.align	4
	.sectionentsize	8
	.align		4
        /*0000*/ 	.word	0x00000000
	.align		4
        /*0004*/ 	.word	0xffffffff
	.align		4
        /*0008*/ 	.word	0x00000000
	.align		4
        /*000c*/ 	.word	0xfffffffe
	.align		4
        /*0010*/ 	.word	0x00000000
	.align		4
        /*0014*/ 	.word	0xfffffffd
	.align		4
        /*0018*/ 	.word	0x00000000
	.align		4
        /*001c*/ 	.word	0xfffffffc


//--------------------- .nv.rel.action            --------------------------
	.section	.nv.rel.action,"",@"SHT_CUDA_RELOCINFO"
	.align	8
	.sectionentsize	8
        /*0000*/ 	.byte	0x73, 0x00, 0x00, 0x00, 0x00, 0x00, 0x00, 0x00, 0x00, 0x00, 0x00, 0x11, 0x25, 0x00, 0x05, 0x36


//--------------------- .nv.constant0.matmul_kernel --------------------------
	.section	.nv.constant0.matmul_kernel,"a",@progbits
	.sectionflags	@""
	.align	4
.nv.constant0.matmul_kernel:
	.zero		432


//--------------------- .text.matmul_kernel       --------------------------
	.section	.text.matmul_kernel,"ax",@progbits
	.sectioninfo	@"SHI_REGISTERS=255"
	.align	128
        .global         matmul_kernel
        .type           matmul_kernel,@function
        .size           matmul_kernel,(.L_x_5 - matmul_kernel)
        .other          matmul_kernel,@"STO_CUDA_ENTRY STV_DEFAULT"
matmul_kernel:
.text.matmul_kernel:
[----:B------:R-:W-:-:S03]  /*0000*/  IMAD.MOV.U32 R1, RZ, RZ, c[0x0][0x28] ;  /* 0x00000a00ff017624 */ /* 0x000fc600078e00ff */
[----:B------:R-:W-:Y:S01]  /*0010*/  IMAD.MOV.U32 R0, RZ, RZ, c[0x0][0x17c] ;  /* 0x00005f00ff007624 */ /* 0x000fe200078e00ff */
[----:B------:R-:W0:Y:S01]  /*0020*/  S2R R5, SR_CTAID.X ;  /* 0x0000000000057919 */ /* 0x000e220000002500 */
[----:B------:R-:W-:Y:S01]  /*0030*/  IADD3 R1, R1, -0xc8, RZ ;  /* 0xffffff3801017810 */ /* 0x000fe20007ffe0ff */
[----:B------:R-:W-:Y:S01]  /*0040*/  IMAD.MOV.U32 R158, RZ, RZ, c[0x0][0x180] ;  /* 0x00006000ff9e7624 */ /* 0x000fe200078e00ff */
[----:B------:R-:W-:Y:S01]  /*0050*/  ULDC UR4, c[0x0][0x180] ;  /* 0x0000600000047ab9 */ /* 0x000fe20000000800 */
[----:B------:R-:W-:Y:S01]  /*0060*/  IADD3 R0, R0, 0x1ff, RZ ;  /* 0x000001ff00007810 */ /* 0x000fe20007ffe0ff */
[----:B------:R-:W1:Y:S01]  /*0070*/  S2R R32, SR_TID.X ;  /* 0x0000000000207919 */ /* 0x000e620000002100 */
[----:B------:R-:W-:Y:S01]  /*0080*/  ULDC.64 UR6, c[0x0][0x118] ;  /* 0x0000460000067ab9 */ /* 0x000fe20000000a00 */
[----:B------:R-:W-:Y:S02]  /*0090*/  IADD3 R158, R158, 0x1f, RZ ;  /* 0x0000001f9e9e7810 */ /* 0x000fe40007ffe0ff */
[----:B------:R-:W-:-:S04]  /*00a0*/  SHF.R.S32.HI R3, RZ, 0x1f, R0 ;  /* 0x0000001fff037819 */ /* 0x000fc80000011400 */
[----:B------:R-:W-:-:S04]  /*00b0*/  LEA.HI R3, R3, R0, RZ, 0x9 ;  /* 0x0000000003037211 */ /* 0x000fc800078f48ff */
[----:B------:R-:W-:-:S05]  /*00c0*/  SHF.R.S32.HI R3, RZ, 0x9, R3 ;  /* 0x00000009ff037819 */ /* 0x000fca0000011403 */
[----:B------:R-:W-:Y:S01]  /*00d0*/  IMAD.SHL.U32 R4, R3, 0x8, RZ ;  /* 0x0000000803047824 */ /* 0x000fe200078e00ff */
[----:B0-----:R-:W-:-:S04]  /*00e0*/  IABS R8, R5 ;  /* 0x0000000500087213 */ /* 0x001fc80000000000 */
[-C--:B------:R-:W-:Y:S02]  /*00f0*/  IABS R7, R4.reuse ;  /* 0x0000000400077213 */ /* 0x080fe40000000000 */
[----:B------:R-:W-:Y:S02]  /*0100*/  IABS R10, R4 ;  /* 0x00000004000a7213 */ /* 0x000fe40000000000 */
[----:B------:R-:W0:Y:S01]  /*0110*/  I2F.RP R0, R7 ;  /* 0x0000000700007306 */ /* 0x000e220000209400 */
[----:B-1----:R-:W-:Y:S02]  /*0120*/  SHF.R.U32.HI R236, RZ, 0x5, R32 ;  /* 0x00000005ffec7819 */ /* 0x002fe40000011620 */
[----:B------:R-:W-:Y:S02]  /*0130*/  LOP3.LUT R38, R32, 0x1f, RZ, 0xc0, !PT ;  /* 0x0000001f20267812 */ /* 0x000fe400078ec0ff */
[----:B------:R-:W-:-:S04]  /*0140*/  SGXT.U32 R236, R236, 0x3 ;  /* 0x00000003ecec781a */ /* 0x000fc80000000000 */
[C---:B------:R-:W-:Y:S02]  /*0150*/  LOP3.LUT R40, R236.reuse, 0x8, RZ, 0xfc, !PT ;  /* 0x00000008ec287812 */ /* 0x040fe400078efcff */
[C---:B------:R-:W-:Y:S02]  /*0160*/  LOP3.LUT R42, R236.reuse, 0x10, RZ, 0xfc, !PT ;  /* 0x00000010ec2a7812 */ /* 0x040fe400078efcff */
[----:B------:R-:W-:Y:S01]  /*0170*/  LOP3.LUT R44, R236, 0x18, RZ, 0xfc, !PT ;  /* 0x00000018ec2c7812 */ /* 0x000fe200078efcff */
[----:B0-----:R-:W0:Y:S02]  /*0180*/  MUFU.RCP R0, R0 ;  /* 0x0000000000007308 */ /* 0x001e240000001000 */
[----:B0-----:R-:W-:Y:S01]  /*0190*/  IADD3 R2, R0, 0xffffffe, RZ ;  /* 0x0ffffffe00027810 */ /* 0x001fe20007ffe0ff */
[----:B------:R-:W-:-:S05]  /*01a0*/  IMAD.MOV R0, RZ, RZ, -R10 ;  /* 0x000000ffff007224 */ /* 0x000fca00078e0a0a */
[----:B------:R0:W1:Y:S02]  /*01b0*/  F2I.FTZ.U32.TRUNC.NTZ R3, R2 ;  /* 0x0000000200037305 */ /* 0x000064000021f000 */
[----:B0-----:R-:W-:Y:S02]  /*01c0*/  IMAD.MOV.U32 R2, RZ, RZ, RZ ;  /* 0x000000ffff027224 */ /* 0x001fe400078e00ff */
[----:B-1----:R-:W-:-:S04]  /*01d0*/  IMAD.MOV R6, RZ, RZ, -R3 ;  /* 0x000000ffff067224 */ /* 0x002fc800078e0a03 */
[----:B------:R-:W-:Y:S02]  /*01e0*/  IMAD R9, R6, R7, RZ ;  /* 0x0000000706097224 */ /* 0x000fe400078e02ff */
[----:B------:R-:W-:Y:S02]  /*01f0*/  IMAD.MOV.U32 R6, RZ, RZ, R8 ;  /* 0x000000ffff067224 */ /* 0x000fe400078e0008 */
[----:B------:R-:W-:-:S06]  /*0200*/  IMAD.HI.U32 R3, R3, R9, R2 ;  /* 0x0000000903037227 */ /* 0x000fcc00078e0002 */
[----:B------:R-:W-:-:S04]  /*0210*/  IMAD.HI.U32 R3, R3, R6, RZ ;  /* 0x0000000603037227 */ /* 0x000fc800078e00ff */
[----:B------:R-:W-:-:S05]  /*0220*/  IMAD R0, R3, R0, R6 ;  /* 0x0000000003007224 */ /* 0x000fca00078e0206 */
[----:B------:R-:W-:-:S13]  /*0230*/  ISETP.GT.U32.AND P1, PT, R7, R0, PT ;  /* 0x000000000700720c */ /* 0x000fda0003f24070 */
[----:B------:R-:W-:Y:S01]  /*0240*/  @!P1 IMAD.IADD R0, R0, 0x1, -R7 ;  /* 0x0000000100009824 */ /* 0x000fe200078e0a07 */
[----:B------:R-:W-:Y:S02]  /*0250*/  @!P1 IADD3 R3, R3, 0x1, RZ ;  /* 0x0000000103039810 */ /* 0x000fe40007ffe0ff */
[----:B------:R-:W-:Y:S02]  /*0260*/  ISETP.NE.AND P1, PT, R4, RZ, PT ;  /* 0x000000ff0400720c */ /* 0x000fe40003f25270 */
[----:B------:R-:W-:Y:S02]  /*0270*/  ISETP.GE.U32.AND P0, PT, R0, R7, PT ;  /* 0x000000070000720c */ /* 0x000fe40003f06070 */
[----:B------:R-:W-:-:S04]  /*0280*/  LOP3.LUT R0, R5, R4, RZ, 0x3c, !PT ;  /* 0x0000000405007212 */ /* 0x000fc800078e3cff */
[----:B------:R-:W-:Y:S01]  /*0290*/  ISETP.GE.AND P2, PT, R0, RZ, PT ;  /* 0x000000ff0000720c */ /* 0x000fe20003f46270 */
[----:B------:R-:W-:-:S05]  /*02a0*/  IMAD.MOV.U32 R0, RZ, RZ, 0x1f ;  /* 0x0000001fff007424 */ /* 0x000fca00078e00ff */
[----:B------:R-:W-:Y:S02]  /*02b0*/  IADD3 R0, R0, c[0x0][0x178], RZ ;  /* 0x00005e0000007a10 */ /* 0x000fe40007ffe0ff */
[----:B------:R-:W-:-:S05]  /*02c0*/  @P0 IADD3 R3, R3, 0x1, RZ ;  /* 0x0000000103030810 */ /* 0x000fca0007ffe0ff */
[----:B------:R-:W-:Y:S01]  /*02d0*/  IMAD.MOV.U32 R2, RZ, RZ, R3 ;  /* 0x000000ffff027224 */ /* 0x000fe200078e0003 */
[----:B------:R-:W-:-:S03]  /*02e0*/  SHF.R.S32.HI R3, RZ, 0x1f, R0 ;  /* 0x0000001fff037819 */ /* 0x000fc60000011400 */
[----:B------:R-:W-:Y:S01]  /*02f0*/  @!P2 IMAD.MOV R2, RZ, RZ, -R2 ;  /* 0x000000ffff02a224 */ /* 0x000fe200078e0a02 */
[----:B------:R-:W-:Y:S02]  /*0300*/  @!P1 LOP3.LUT R2, RZ, R4, RZ, 0x33, !PT ;  /* 0x00000004ff029212 */ /* 0x000fe400078e33ff */
[----:B------:R-:W-:-:S03]  /*0310*/  LEA.HI R3, R3, R0, RZ, 0x5 ;  /* 0x0000000003037211 */ /* 0x000fc600078f28ff */
[----:B------:R-:W-:Y:S02]  /*0320*/  IMAD.SHL.U32 R6, R2, 0x8, RZ ;  /* 0x0000000802067824 */ /* 0x000fe400078e00ff */
[----:B------:R-:W-:-:S03]  /*0330*/  IMAD.MOV R2, RZ, RZ, -R2 ;  /* 0x000000ffff027224 */ /* 0x000fc600078e0a02 */
[----:B------:R-:W-:Y:S01]  /*0340*/  LEA.HI.SX32 R3, R3, -R6, 0x1b ;  /* 0x8000000603037211 */ /* 0x000fe200078fdaff */
[----:B------:R-:W-:-:S03]  /*0350*/  IMAD R4, R4, R2, R5 ;  /* 0x0000000204047224 */ /* 0x000fc600078e0205 */
[----:B------:R-:W-:Y:S02]  /*0360*/  IMNMX R11, R3, 0x8, PT ;  /* 0x00000008030b7817 */ /* 0x000fe40003800200 */
[----:B------:R-:W-:Y:S02]  /*0370*/  IABS R9, R4 ;  /* 0x0000000400097213 */ /* 0x000fe40000000000 */
[----:B------:R-:W-:-:S04]  /*0380*/  IABS R7, R11 ;  /* 0x0000000b00077213 */ /* 0x000fc80000000000 */
[----:B------:R-:W0:Y:S08]  /*0390*/  I2F.RP R0, R7 ;  /* 0x0000000700007306 */ /* 0x000e300000209400 */
[----:B0-----:R-:W0:Y:S02]  /*03a0*/  MUFU.RCP R0, R0 ;  /* 0x0000000000007308 */ /* 0x001e240000001000 */
[----:B0-----:R-:W-:-:S06]  /*03b0*/  IADD3 R3, R0, 0xffffffe, RZ ;  /* 0x0ffffffe00037810 */ /* 0x001fcc0007ffe0ff */
[----:B------:R-:W0:Y:S02]  /*03c0*/  F2I.FTZ.U32.TRUNC.NTZ R3, R3 ;  /* 0x0000000300037305 */ /* 0x000e24000021f000 */
[----:B0-----:R-:W-:-:S04]  /*03d0*/  IMAD.MOV R8, RZ, RZ, -R3 ;  /* 0x000000ffff087224 */ /* 0x001fc800078e0a03 */
[----:B------:R-:W-:Y:S01]  /*03e0*/  IMAD.MOV.U32 R2, RZ, RZ, R8 ;  /* 0x000000ffff027224 */ /* 0x000fe200078e0008 */
[----:B------:R-:W-:-:S03]  /*03f0*/  IABS R8, R11 ;  /* 0x0000000b00087213 */ /* 0x000fc60000000000 */
[----:B------:R-:W-:Y:S02]  /*0400*/  IMAD R5, R2, R7, RZ ;  /* 0x0000000702057224 */ /* 0x000fe400078e02ff */
[----:B------:R-:W-:Y:S02]  /*0410*/  IMAD.MOV.U32 R2, RZ, RZ, RZ ;  /* 0x000000ffff027224 */ /* 0x000fe400078e00ff */
[----:B------:R-:W-:Y:S02]  /*0420*/  IMAD.MOV R0, RZ, RZ, -R8 ;  /* 0x000000ffff007224 */ /* 0x000fe400078e0a08 */
        /* <DEDUP_REMOVED lines=9> */
[----:B------:R-:W-:-:S07]  /*04c0*/  ISETP.GE.AND P2, PT, R0, RZ, PT ;  /* 0x000000ff0000720c */ /* 0x000fce0003f46270 */
[----:B------:R-:W-:Y:S02]  /*04d0*/  @P0 IADD3 R2, R2, 0x1, RZ ;  /* 0x0000000102020810 */ /* 0x000fe40007ffe0ff */
[----:B------:R-:W-:-:S04]  /*04e0*/  ISETP.GT.AND P0, PT, R158, 0x1f, PT ;  /* 0x0000001f9e00780c */ /* 0x000fc80003f04270 */
[----:B------:R-:W-:Y:S01]  /*04f0*/  @!P2 IMAD.MOV R2, RZ, RZ, -R2 ;  /* 0x000000ffff02a224 */ /* 0x000fe200078e0a02 */
[----:B------:R-:W-:-:S05]  /*0500*/  @!P1 LOP3.LUT R2, RZ, R11, RZ, 0x33, !PT ;  /* 0x0000000bff029212 */ /* 0x000fca00078e33ff */
[----:B------:R-:W-:Y:S02]  /*0510*/  IMAD.SHL.U32 R237, R2, 0x200, RZ ;  /* 0x0000020002ed7824 */ /* 0x000fe400078e00ff */
[----:B------:R-:W-:-:S03]  /*0520*/  IMAD.MOV R0, RZ, RZ, -R2 ;  /* 0x000000ffff007224 */ /* 0x000fc600078e0a02 */
[----:B------:R-:W-:Y:S01]  /*0530*/  LOP3.LUT R164, R237, R236, RZ, 0xfc, !PT ;  /* 0x000000eceda47212 */ /* 0x000fe200078efcff */
[----:B------:R-:W-:Y:S01]  /*0540*/  IMAD R0, R11, R0, R4 ;  /* 0x000000000b007224 */ /* 0x000fe200078e0204 */
[----:B------:R-:W-:Y:S02]  /*0550*/  LOP3.LUT R239, R237, 0x8, R236, 0xfe, !PT ;  /* 0x00000008edef7812 */ /* 0x000fe400078efeec */
[----:B------:R-:W-:Y:S01]  /*0560*/  LOP3.LUT R28, R164, 0x20, RZ, 0xfc, !PT ;  /* 0x00000020a41c7812 */ /* 0x000fe200078efcff */
[----:B------:R-:W-:Y:S01]  /*0570*/  IMAD.IADD R0, R6, 0x1, R0 ;  /* 0x0000000106007824 */ /* 0x000fe200078e0200 */
[C---:B------:R-:W-:Y:S02]  /*0580*/  LOP3.LUT R30, R164.reuse, 0x28, RZ, 0xfc, !PT ;  /* 0x00000028a41e7812 */ /* 0x040fe400078efcff */
[C---:B------:R-:W-:Y:S01]  /*0590*/  LOP3.LUT R34, R164.reuse, 0x30, RZ, 0xfc, !PT ;  /* 0x00000030a4227812 */ /* 0x040fe200078efcff */
[----:B------:R0:W-:Y:S01]  /*05a0*/  STL [R1+0xac], R28 ;  /* 0x0000ac1c01007387 */ /* 0x0001e20000100800 */
[----:B------:R-:W-:Y:S01]  /*05b0*/  LOP3.LUT R36, R164, 0x38, RZ, 0xfc, !PT ;  /* 0x00000038a4247812 */ /* 0x000fe200078efcff */
[----:B------:R-:W-:Y:S01]  /*05c0*/  IMAD R240, R0, 0x20, R38 ;  /* 0x0000002000f07824 */ /* 0x000fe200078e0226 */
[C---:B------:R-:W-:Y:S01]  /*05d0*/  LOP3.LUT R46, R164.reuse, 0x40, RZ, 0xfc, !PT ;  /* 0x00000040a42e7812 */ /* 0x040fe200078efcff */
[----:B------:R0:W-:Y:S01]  /*05e0*/  STL [R1+0xa8], R30 ;  /* 0x0000a81e01007387 */ /* 0x0001e20000100800 */
[----:B------:R-:W-:-:S02]  /*05f0*/  LOP3.LUT R48, R164, 0x48, RZ, 0xfc, !PT ;  /* 0x00000048a4307812 */ /* 0x000fc400078efcff */
[C---:B------:R-:W-:Y:S01]  /*0600*/  LOP3.LUT R50, R164.reuse, 0x50, RZ, 0xfc, !PT ;  /* 0x00000050a4327812 */ /* 0x040fe200078efcff */
[----:B------:R0:W-:Y:S01]  /*0610*/  STL [R1+0xc0], R34 ;  /* 0x0000c02201007387 */ /* 0x0001e20000100800 */
[C---:B------:R-:W-:Y:S02]  /*0620*/  LOP3.LUT R52, R164.reuse, 0x58, RZ, 0xfc, !PT ;  /* 0x00000058a4347812 */ /* 0x040fe400078efcff */
[C---:B------:R-:W-:Y:S01]  /*0630*/  LOP3.LUT R54, R164.reuse, 0x60, RZ, 0xfc, !PT ;  /* 0x00000060a4367812 */ /* 0x040fe200078efcff */
[----:B------:R0:W-:Y:S01]  /*0640*/  STL [R1+0xbc], R36 ;  /* 0x0000bc2401007387 */ /* 0x0001e20000100800 */
[C---:B------:R-:W-:Y:S02]  /*0650*/  LOP3.LUT R56, R164.reuse, 0x68, RZ, 0xfc, !PT ;  /* 0x00000068a4387812 */ /* 0x040fe400078efcff */
        /* <DEDUP_REMOVED lines=57> */
[C-C-:B------:R-:W-:Y:S01]  /*09f0*/  LOP3.LUT R238, R237.reuse, 0x10, R236.reuse, 0xfe, !PT ;  /* 0x00000010edee7812 */ /* 0x140fe200078efeec */
[----:B------:R0:W-:Y:S01]  /*0a00*/  STL [R1+0x60], R84 ;  /* 0x0000605401007387 */ /* 0x0001e20000100800 */
[----:B------:R-:W-:Y:S02]  /*0a10*/  LOP3.LUT R237, R237, 0x18, R236, 0xfe, !PT ;  /* 0x00000018eded7812 */ /* 0x000fe400078efeec */
        /* <DEDUP_REMOVED lines=17> */
[----:B------:R-:W-:-:S03]  /*0b30*/  LOP3.LUT R241, R164, 0x1f8, RZ, 0xfc, !PT ;  /* 0x000001f8a4f17812 */ /* 0x000fc600078efcff */
[----:B------:R0:W-:Y:S04]  /*0b40*/  STL [R1+0x44], R98 ;  /* 0x0000446201007387 */ /* 0x0001e80000100800 */
        /* <DEDUP_REMOVED lines=16> */
[----:B------:R0:W-:Y:S01]  /*0c50*/  STL [R1], R139 ;  /* 0x0000008b01007387 */ /* 0x0001e20000100800 */
[----:B------:R-:W-:Y:S05]  /*0c60*/  @P0 BRA `(.L_x_0) ;  /* 0x0000013000000947 */ /* 0x000fea0003800000 */
[----:B------:R-:W-:Y:S01]  /*0c70*/  IMAD.SHL.U32 R0, R32, 0x20, RZ ;  /* 0x0000002020007824 */ /* 0x000fe200078e00ff */
[----:B------:R-:W-:Y:S01]  /*0c80*/  CS2R R120, SRZ ;  /* 0x0000000000787805 */ /* 0x000fe2000001ff00 */
[----:B------:R-:W-:Y:S01]  /*0c90*/  CS2R R122, SRZ ;  /* 0x00000000007a7805 */ /* 0x000fe2000001ff00 */
[----:B------:R-:W-:Y:S01]  /*0ca0*/  CS2R R16, SRZ ;  /* 0x0000000000107805 */ /* 0x000fe2000001ff00 */
[----:B------:R-:W-:Y:S01]  /*0cb0*/  CS2R R18, SRZ ;  /* 0x0000000000127805 */ /* 0x000fe2000001ff00 */
[----:B------:R1:W-:Y:S01]  /*0cc0*/  STL [R1+0xb0], R0 ;  /* 0x0000b00001007387 */ /* 0x0003e20000100800 */
[----:B------:R-:W-:Y:S01]  /*0cd0*/  CS2R R20, SRZ ;  /* 0x0000000000147805 */ /* 0x000fe2000001ff00 */
        /* <DEDUP_REMOVED lines=11> */
[----:B------:R-:W-:Y:S05]  /*0d90*/  BRA `(.L_x_1) ;  /* 0x00006e2000007947 */ /* 0x000fea0003800000 */
.L_x_0:
[----:B------:R-:W-:Y:S01]  /*0da0*/  IABS R0, c[0x0][0x17c] ;  /* 0x00005f0000007a13 */ /* 0x000fe20000000000 */
[----:B------:R-:W-:Y:S01]  /*0db0*/  IMAD.SHL.U32 R226, R32, 0x2, RZ ;  /* 0x0000000220e27824 */ /* 0x000fe200078e00ff */
[----:B------:R-:W-:Y:S01]  /*0dc0*/  IABS R3, c[0x0][0x178] ;  /* 0x00005e0000037a13 */ /* 0x000fe20000000000 */
[----:B------:R-:W-:Y:S01]  /*0dd0*/  IMAD R228, R44, c[0x0][0x188], RZ ;  /* 0x000062002ce47a24 */ /* 0x000fe200078e02ff */
[----:B------:R-:W1:Y:S01]  /*0de0*/  I2F.RP R2, R0 ;  /* 0x0000000000027306 */ /* 0x000e620000209400 */
[----:B------:R-:W-:Y:S01]  /*0df0*/  IABS R10, R241 ;  /* 0x000000f1000a7213 */ /* 0x000fe20000000000 */
[----:B------:R-:W-:Y:S01]  /*0e00*/  IMAD R230, R42, c[0x0][0x188], RZ ;  /* 0x000062002ae67a24 */ /* 0x000fe200078e02ff */
[----:B------:R-:W-:Y:S01]  /*0e10*/  IABS R11, R242 ;  /* 0x000000f2000b7213 */ /* 0x000fe20000000000 */
[----:B------:R-:W-:Y:S01]  /*0e20*/  IMAD R232, R40, c[0x0][0x188], RZ ;  /* 0x0000620028e87a24 */ /* 0x000fe200078e02ff */
[----:B------:R-:W-:Y:S01]  /*0e30*/  IABS R15, R244 ;  /* 0x000000f4000f7213 */ /* 0x000fe20000000000 */
[----:B------:R-:W-:Y:S01]  /*0e40*/  IMAD R234, R236, c[0x0][0x188], RZ ;  /* 0x00006200ecea7a24 */ /* 0x000fe200078e02ff */
[----:B------:R-:W-:Y:S01]  /*0e50*/  IABS R17, R245 ;  /* 0x000000f500117213 */ /* 0x000fe20000000000 */
[----:B------:R-:W2:Y:S01]  /*0e60*/  I2F.RP R8, R3 ;  /* 0x0000000300087306 */ /* 0x000ea20000209400 */
[----:B------:R-:W-:Y:S01]  /*0e70*/  IABS R21, R247 ;  /* 0x000000f700157213 */ /* 0x000fe20000000000 */
[----:B------:R-:W-:Y:S01]  /*0e80*/  IMAD R160, R38, c[0x0][0x18c], RZ ;  /* 0x0000630026a07a24 */ /* 0x000fe200078e02ff */
[----:B------:R-:W-:Y:S01]  /*0e90*/  IABS R19, R246 ;  /* 0x000000f600137213 */ /* 0x000fe20000000000 */
[----:B------:R-:W-:Y:S01]  /*0ea0*/  IMAD.MOV.U32 R159, RZ, RZ, c[0x0][0x18c] ;  /* 0x00006300ff9f7624 */ /* 0x000fe200078e00ff */
[----:B------:R-:W-:-:S02]  /*0eb0*/  IABS R25, R249 ;  /* 0x000000f900197213 */ /* 0x000fc40000000000 */
[----:B------:R-:W-:Y:S01]  /*0ec0*/  IABS R23, R248 ;  /* 0x000000f800177213 */ /* 0x000fe20000000000 */
[----:B-1----:R-:W1:Y:S01]  /*0ed0*/  MUFU.RCP R2, R2 ;  /* 0x0000000200027308 */ /* 0x002e620000001000 */
[----:B------:R-:W-:Y:S01]  /*0ee0*/  IABS R27, R250 ;  /* 0x000000fa001b7213 */ /* 0x000fe20000000000 */
[----:B------:R-:W-:Y:S01]  /*0ef0*/  IMAD.SHL.U32 R159, R159, 0x20, RZ ;  /* 0x000000209f9f7824 */ /* 0x000fe200078e00ff */
[----:B------:R-:W-:Y:S02]  /*0f00*/  IABS R31, R252 ;  /* 0x000000fc001f7213 */ /* 0x000fe40000000000 */
[----:B------:R-:W-:Y:S02]  /*0f10*/  IABS R29, R251 ;  /* 0x000000fb001d7213 */ /* 0x000fe40000000000 */
[----:B------:R-:W-:Y:S01]  /*0f20*/  IABS R35, R138 ;  /* 0x0000008a00237213 */ /* 0x000fe20000000000 */
[----:B--2---:R-:W2:Y:S01]  /*0f30*/  MUFU.RCP R8, R8 ;  /* 0x0000000800087308 */ /* 0x004ea20000001000 */
[----:B------:R-:W-:-:S02]  /*0f40*/  IABS R33, R139 ;  /* 0x0000008b00217213 */ /* 0x000fc40000000000 */
[----:B------:R-:W-:Y:S02]  /*0f50*/  IABS R37, R137 ;  /* 0x0000008900257213 */ /* 0x000fe40000000000 */
[----:B------:R-:W-:Y:S02]  /*0f60*/  IABS R41, R134 ;  /* 0x0000008600297213 */ /* 0x000fe40000000000 */
[----:B------:R-:W-:Y:S02]  /*0f70*/  IABS R39, R136 ;  /* 0x0000008800277213 */ /* 0x000fe40000000000 */
[----:B-1----:R-:W-:Y:S02]  /*0f80*/  IADD3 R4, R2, 0xffffffe, RZ ;  /* 0x0ffffffe02047810 */ /* 0x002fe40007ffe0ff */
[----:B------:R-:W-:Y:S02]  /*0f90*/  IABS R45, R128 ;  /* 0x00000080002d7213 */ /* 0x000fe40000000000 */
[----:B------:R1:W3:Y:S01]  /*0fa0*/  F2I.FTZ.U32.TRUNC.NTZ R5, R4 ;  /* 0x0000000400057305 */ /* 0x0002e2000021f000 */
[----:B------:R-:W-:-:S02]  /*0fb0*/  IABS R43, R132 ;  /* 0x00000084002b7213 */ /* 0x000fc40000000000 */
[----:B--2---:R-:W-:Y:S02]  /*0fc0*/  IADD3 R6, R8, 0xffffffe, RZ ;  /* 0x0ffffffe08067810 */ /* 0x004fe40007ffe0ff */
[----:B------:R-:W-:Y:S02]  /*0fd0*/  IABS R47, R126 ;  /* 0x0000007e002f7213 */ /* 0x000fe40000000000 */
[----:B------:R-:W-:Y:S01]  /*0fe0*/  IABS R51, R118 ;  /* 0x0000007600337213 */ /* 0x000fe20000000000 */
[----:B------:R2:W4:Y:S01]  /*0ff0*/  F2I.FTZ.U32.TRUNC.NTZ R7, R6 ;  /* 0x0000000600077305 */ /* 0x000522000021f000 */
[----:B-1----:R-:W-:Y:S01]  /*1000*/  IMAD.MOV.U32 R4, RZ, RZ, RZ ;  /* 0x000000ffff047224 */ /* 0x002fe200078e00ff */
[----:B------:R-:W-:Y:S02]  /*1010*/  IABS R49, R124 ;  /* 0x0000007c00317213 */ /* 0x000fe40000000000 */
[----:B------:R-:W-:Y:S02]  /*1020*/  IABS R55, R110 ;  /* 0x0000006e00377213 */ /* 0x000fe40000000000 */
[----:B------:R-:W-:Y:S01]  /*1030*/  IABS R53, R116 ;  /* 0x0000007400357213 */ /* 0x000fe20000000000 */
[----:B---3--:R-:W-:Y:S01]  /*1040*/  IMAD.MOV R9, RZ, RZ, -R5 ;  /* 0x000000ffff097224 */ /* 0x008fe200078e0a05 */
[----:B------:R-:W-:Y:S01]  /*1050*/  IABS R57, R108 ;  /* 0x0000006c00397213 */ /* 0x000fe20000000000 */
[----:B--2---:R-:W-:Y:S01]  /*1060*/  IMAD.MOV.U32 R6, RZ, RZ, RZ ;  /* 0x000000ffff067224 */ /* 0x004fe200078e00ff */
[----:B------:R-:W-:Y:S01]  /*1070*/  IABS R61, R104 ;  /* 0x00000068003d7213 */ /* 0x000fe20000000000 */
[----:B------:R-:W-:Y:S01]  /*1080*/  IMAD R9, R9, R0, RZ ;  /* 0x0000000009097224 */ /* 0x000fe200078e02ff */
[----:B------:R-:W-:-:S02]  /*1090*/  IABS R59, R106 ;  /* 0x0000006a003b7213 */ /* 0x000fc40000000000 */
[----:B------:R-:W-:Y:S01]  /*10a0*/  IABS R65, R100 ;  /* 0x0000006400417213 */ /* 0x000fe20000000000 */
[----:B----4-:R-:W-:Y:S01]  /*10b0*/  IMAD.MOV R8, RZ, RZ, -R7 ;  /* 0x000000ffff087224 */ /* 0x010fe200078e0a07 */
[----:B------:R-:W-:Y:S01]  /*10c0*/  IABS R63, R102 ;  /* 0x00000066003f7213 */ /* 0x000fe20000000000 */
[----:B------:R-:W-:Y:S01]  /*10d0*/  IMAD.HI.U32 R2, R5, R9, R4 ;  /* 0x0000000905027227 */ /* 0x000fe200078e0004 */
[----:B------:R-:W-:Y:S02]  /*10e0*/  SHF.R.S32.HI R5, RZ, 0x1f, R158 ;  /* 0x0000001fff057819 */ /* 0x000fe4000001149e */
[----:B------:R-:W-:Y:S01]  /*10f0*/  IABS R67, R98 ;  /* 0x0000006200437213 */ /* 0x000fe20000000000 */
[----:B------:R-:W-:Y:S01]  /*1100*/  IMAD R13, R8, R3, RZ ;  /* 0x00000003080d7224 */ /* 0x000fe200078e02ff */
[----:B------:R-:W-:Y:S01]  /*1110*/  LEA.HI R158, R5, R158, RZ, 0x5 ;  /* 0x0000009e059e7211 */ /* 0x000fe200078f28ff */
[----:B------:R-:W-:Y:S01]  /*1120*/  IMAD.MOV.U32 R9, RZ, RZ, R10 ;  /* 0x000000ffff097224 */ /* 0x000fe200078e000a */
[----:B------:R-:W-:Y:S01]  /*1130*/  IABS R71, R94 ;  /* 0x0000005e00477213 */ /* 0x000fe20000000000 */
[----:B------:R-:W-:Y:S01]  /*1140*/  IMAD.HI.U32 R4, R7, R13, R6 ;  /* 0x0000000d07047227 */ /* 0x000fe200078e0006 */
[----:B------:R-:W-:-:S02]  /*1150*/  IABS R13, R243 ;  /* 0x000000f3000d7213 */ /* 0x000fc40000000000 */
[----:B------:R-:W-:Y:S01]  /*1160*/  IABS R69, R96 ;  /* 0x0000006000457213 */ /* 0x000fe20000000000 */
[C---:B------:R-:W-:Y:S01]  /*1170*/  IMAD.HI.U32 R5, R2.reuse, R9, RZ ;  /* 0x0000000902057227 */ /* 0x040fe200078e00ff */
[----:B------:R-:W-:Y:S02]  /*1180*/  IABS R75, R90 ;  /* 0x0000005a004b7213 */ /* 0x000fe40000000000 */
[----:B------:R-:W-:Y:S01]  /*1190*/  IABS R73, R92 ;  /* 0x0000005c00497213 */ /* 0x000fe20000000000 */
[C---:B------:R-:W-:Y:S01]  /*11a0*/  IMAD.HI.U32 R6, R2.reuse, R11, RZ ;  /* 0x0000000b02067227 */ /* 0x040fe200078e00ff */
[----:B------:R-:W-:Y:S02]  /*11b0*/  IABS R77, R88 ;  /* 0x00000058004d7213 */ /* 0x000fe40000000000 */
[----:B------:R-:W-:Y:S01]  /*11c0*/  IABS R81, R84 ;  /* 0x0000005400517213 */ /* 0x000fe20000000000 */
[----:B------:R-:W-:Y:S01]  /*11d0*/  IMAD.HI.U32 R8, R2, R15, RZ ;  /* 0x0000000f02087227 */ /* 0x000fe200078e00ff */
[----:B------:R-:W-:-:S02]  /*11e0*/  IABS R79, R86 ;  /* 0x00000056004f7213 */ /* 0x000fc40000000000 */
[----:B------:R-:W-:Y:S01]  /*11f0*/  IABS R85, R80 ;  /* 0x0000005000557213 */ /* 0x000fe20000000000 */
[----:B------:R-:W-:Y:S01]  /*1200*/  IMAD.MOV R5, RZ, RZ, -R5 ;  /* 0x000000ffff057224 */ /* 0x000fe200078e0a05 */
[----:B------:R-:W-:Y:S01]  /*1210*/  IABS R83, R82 ;  /* 0x0000005200537213 */ /* 0x000fe20000000000 */
[----:B------:R-:W-:Y:S01]  /*1220*/  IMAD.MOV R7, RZ, RZ, -R6 ;  /* 0x000000ffff077224 */ /* 0x000fe200078e0a06 */
[----:B------:R-:W-:Y:S01]  /*1230*/  IABS R87, R78 ;  /* 0x0000004e00577213 */ /* 0x000fe20000000000 */
[----:B------:R-:W-:Y:S01]  /*1240*/  IMAD.MOV R8, RZ, RZ, -R8 ;  /* 0x000000ffff087224 */ /* 0x000fe200078e0a08 */
[----:B------:R-:W-:Y:S01]  /*1250*/  IABS R91, R74 ;  /* 0x0000004a005b7213 */ /* 0x000fe20000000000 */
[----:B------:R-:W-:Y:S01]  /*1260*/  IMAD R5, R0, R5, R9 ;  /* 0x0000000500057224 */ /* 0x000fe200078e0209 */
[----:B------:R-:W-:Y:S01]  /*1270*/  IABS R89, R76 ;  /* 0x0000004c00597213 */ /* 0x000fe20000000000 */
[----:B------:R-:W-:Y:S01]  /*1280*/  IMAD.HI.U32 R6, R2, R13, RZ ;  /* 0x0000000d02067227 */ /* 0x000fe200078e00ff */
[----:B------:R-:W-:-:S02]  /*1290*/  IABS R95, R70 ;  /* 0x00000046005f7213 */ /* 0x000fc40000000000 */
[----:B------:R-:W-:Y:S01]  /*12a0*/  IABS R93, R72 ;  /* 0x00000048005d7213 */ /* 0x000fe20000000000 */
[----:B------:R-:W-:Y:S01]  /*12b0*/  IMAD R7, R0, R7, R11 ;  /* 0x0000000700077224 */ /* 0x000fe200078e020b */
[----:B------:R-:W-:Y:S01]  /*12c0*/  IABS R97, R68 ;  /* 0x0000004400617213 */ /* 0x000fe20000000000 */
[----:B------:R-:W-:Y:S01]  /*12d0*/  IMAD.HI.U32 R9, R2, R17, RZ ;  /* 0x0000001102097227 */ /* 0x000fe200078e00ff */
[----:B------:R-:W-:Y:S02]  /*12e0*/  IABS R101, R64 ;  /* 0x0000004000657213 */ /* 0x000fe40000000000 */
[----:B------:R-:W-:Y:S01]  /*12f0*/  IABS R99, R66 ;  /* 0x0000004200637213 */ /* 0x000fe20000000000 */
[----:B------:R-:W-:Y:S01]  /*1300*/  IMAD R11, R0, R8, R15 ;  /* 0x00000008000b7224 */ /* 0x000fe200078e020f */
        /* <DEDUP_REMOVED lines=10> */
[C---:B------:R-:W-:Y:S01]  /*13b0*/  IMAD R9, R0.reuse, R6, R13 ;  /* 0x0000000600097224 */ /* 0x040fe200078e020d */
        /* <DEDUP_REMOVED lines=9> */
[C---:B------:R-:W-:Y:S02]  /*1450*/  ISETP.GT.U32.AND P1, PT, R0.reuse, R5, PT ;  /* 0x000000050000720c */ /* 0x040fe40003f24070 */
[C---:B------:R-:W-:Y:S01]  /*1460*/  ISETP.GT.U32.AND P0, PT, R0.reuse, R7, PT ;  /* 0x000000070000720c */ /* 0x040fe20003f04070 */
[----:B------:R-:W-:Y:S01]  /*1470*/  IMAD.MOV R6, RZ, RZ, -R6 ;  /* 0x000000ffff067224 */ /* 0x000fe200078e0a06 */
[C---:B------:R-:W-:Y:S01]  /*1480*/  ISETP.GT.U32.AND P4, PT, R0.reuse, R9, PT ;  /* 0x000000090000720c */ /* 0x040fe20003f84070 */
[----:B------:R-:W-:Y:S01]  /*1490*/  IMAD.MOV R8, RZ, RZ, -R8 ;  /* 0x000000ffff087224 */ /* 0x000fe200078e0a08 */
[C---:B------:R-:W-:Y:S01]  /*14a0*/  ISETP.GT.U32.AND P3, PT, R0.reuse, R13, PT ;  /* 0x0000000d0000720c */ /* 0x040fe20003f64070 */
[C---:B------:R-:W-:Y:S01]  /*14b0*/  IMAD R15, R0.reuse, R6, R19 ;  /* 0x00000006000f7224 */ /* 0x040fe200078e0213 */
[----:B------:R-:W-:Y:S01]  /*14c0*/  ISETP.GT.U32.AND P5, PT, R0, R11, PT ;  /* 0x0000000b0000720c */ /* 0x000fe20003fa4070 */
[----:B------:R-:W-:Y:S01]  /*14d0*/  IMAD.HI.U32 R6, R2, R23, RZ ;  /* 0x0000001702067227 */ /* 0x000fe200078e00ff */
[----:B------:R-:W-:-:S02]  /*14e0*/  IABS R119, R46 ;  /* 0x0000002e00777213 */ /* 0x000fc40000000000 */
[----:B------:R-:W-:Y:S01]  /*14f0*/  ISETP.GT.U32.AND P6, PT, R0, R15, PT ;  /* 0x0000000f0000720c */ /* 0x000fe20003fc4070 */
[----:B------:R-:W-:Y:S01]  /*1500*/  IMAD.HI.U32 R10, R2, R27, RZ ;  /* 0x0000001b020a7227 */ /* 0x000fe200078e00ff */
[----:B------:R-:W-:Y:S02]  /*1510*/  IABS R123, R34 ;  /* 0x00000022007b7213 */ /* 0x000fe40000000000 */
[----:B------:R-:W-:Y:S01]  /*1520*/  IABS R127, R28 ;  /* 0x0000001c007f7213 */ /* 0x000fe20000000000 */
[----:B------:R-:W-:Y:S01]  /*1530*/  IMAD R21, R0, R8, R25 ;  /* 0x0000000800157224 */ /* 0x000fe200078e0219 */
[----:B------:R-:W-:Y:S01]  /*1540*/  IABS R129, R237 ;  /* 0x000000ed00817213 */ /* 0x000fe20000000000 */
[----:B------:R-:W-:Y:S01]  /*1550*/  IMAD.HI.U32 R8, R2, R31, RZ ;  /* 0x0000001f02087227 */ /* 0x000fe200078e00ff */
[----:B------:R-:W-:Y:S02]  /*1560*/  IABS R130, R240 ;  /* 0x000000f000827213 */ /* 0x000fe40000000000 */
[----:B------:R-:W-:Y:S01]  /*1570*/  IABS R133, R239 ;  /* 0x000000ef00857213 */ /* 0x000fe20000000000 */
[----:B------:R-:W-:Y:S01]  /*1580*/  IMAD.MOV R6, RZ, RZ, -R6 ;  /* 0x000000ffff067224 */ /* 0x000fe200078e0a06 */
[----:B------:R-:W-:Y:S01]  /*1590*/  LOP3.LUT R192, RZ, c[0x0][0x17c], RZ, 0x33, !PT ;  /* 0x00005f00ffc07a12 */ /* 0x000fe200078e33ff */
[----:B------:R-:W-:Y:S01]  /*15a0*/  IMAD.MOV R10, RZ, RZ, -R10 ;  /* 0x000000ffff0a7224 */ /* 0x000fe200078e0a0a */
[----:B------:R-:W-:Y:S01]  /*15b0*/  LOP3.LUT R163, R226, 0x1fe, RZ, 0xc0, !PT ;  /* 0x000001fee2a37812 */ /* 0x000fe200078ec0ff */
[----:B------:R-:W-:Y:S01]  /*15c0*/  IMAD.MOV R8, RZ, RZ, -R8 ;  /* 0x000000ffff087224 */ /* 0x000fe200078e0a08 */
[----:B------:R-:W-:Y:S01]  /*15d0*/  SHF.R.S32.HI R161, RZ, 0x1f, R160 ;  /* 0x0000001fffa17819 */ /* 0x000fe200000114a0 */
[C---:B------:R-:W-:Y:S01]  /*15e0*/  IMAD R19, R0.reuse, R6, R23 ;  /* 0x0000000600137224 */ /* 0x040fe200078e0217 */
[----:B------:R-:W-:Y:S01]  /*15f0*/  SHF.R.S32.HI R158, RZ, 0x5, R158 ;  /* 0x00000005ff9e7819 */ /* 0x000fe2000001149e */
[----:B------:R-:W-:Y:S01]  /*1600*/  IMAD R23, R0, R10, R27 ;  /* 0x0000000a00177224 */ /* 0x000fe200078e021b */
[----:B------:R-:W-:Y:S01]  /*1610*/  SHF.L.U64.HI R161, R160, 0x1, R161 ;  /* 0x00000001a0a17819 */ /* 0x000fe200000102a1 */
[----:B------:R-:W-:-:S04]  /*1620*/  IMAD.HI.U32 R6, R2, R29, RZ ;  /* 0x0000001d02067227 */ /* 0x000fc800078e00ff */
[----:B------:R-:W-:Y:S02]  /*1630*/  IMAD R27, R0, R8, R31 ;  /* 0x00000008001b7224 */ /* 0x000fe400078e021f */
[----:B------:R-:W-:-:S04]  /*1640*/  IMAD.HI.U32 R8, R2, R35, RZ ;  /* 0x0000002302087227 */ /* 0x000fc800078e00ff */
[----:B------:R-:W-:Y:S02]  /*1650*/  IMAD.MOV R6, RZ, RZ, -R6 ;  /* 0x000000ffff067224 */ /* 0x000fe400078e0a06 */
[----:B------:R-:W-:Y:S02]  /*1660*/  IMAD.MOV R8, RZ, RZ, -R8 ;  /* 0x000000ffff087224 */ /* 0x000fe400078e0a08 */
[----:B------:R-:W-:Y:S02]  /*1670*/  IMAD R25, R0, R6, R29 ;  /* 0x0000000600197224 */ /* 0x000fe400078e021d */
[----:B------:R-:W-:-:S04]  /*1680*/  IMAD.HI.U32 R6, R2, R33, RZ ;  /* 0x0000002102067227 */ /* 0x000fc800078e00ff */
[----:B------:R-:W-:-:S04]  /*1690*/  IMAD.HI.U32 R10, R2, R37, RZ ;  /* 0x00000025020a7227 */ /* 0x000fc800078e00ff */
[----:B------:R-:W-:Y:S02]  /*16a0*/  IMAD R31, R0, R8, R35 ;  /* 0x00000008001f7224 */ /* 0x000fe400078e0223 */
[----:B------:R-:W-:-:S04]  /*16b0*/  IMAD.HI.U32 R8, R2, R41, RZ ;  /* 0x0000002902087227 */ /* 0x000fc800078e00ff */
[----:B------:R-:W-:Y:S02]  /*16c0*/  IMAD.MOV R6, RZ, RZ, -R6 ;  /* 0x000000ffff067224 */ /* 0x000fe400078e0a06 */
[----:B------:R-:W-:Y:S02]  /*16d0*/  IMAD.MOV R10, RZ, RZ, -R10 ;  /* 0x000000ffff0a7224 */ /* 0x000fe400078e0a0a */
[----:B------:R-:W-:Y:S02]  /*16e0*/  IMAD.MOV R8, RZ, RZ, -R8 ;  /* 0x000000ffff087224 */ /* 0x000fe400078e0a08 */
[C---:B------:R-:W-:Y:S02]  /*16f0*/  IMAD R29, R0.reuse, R6, R33 ;  /* 0x00000006001d7224 */ /* 0x040fe400078e0221 */
[----:B------:R-:W-:Y:S02]  /*1700*/  IMAD R33, R0, R10, R37 ;  /* 0x0000000a00217224 */ /* 0x000fe400078e0225 */
        /* <DEDUP_REMOVED lines=119> */
[C---:B------:R-:W-:Y:S02]  /*1e80*/  IMAD R113, R0.reuse, R10, R117 ;  /* 0x0000000a00717224 */ /* 0x040fe400078e0275 */
[----:B------:R-:W-:-:S02]  /*1e90*/  IMAD R117, R0, R8, R121 ;  /* 0x0000000800757224 */ /* 0x000fc400078e0279 */
[----:B------:R-:W-:-:S04]  /*1ea0*/  IMAD.HI.U32 R8, R2, R125, RZ ;  /* 0x0000007d02087227 */ /* 0x000fc800078e00ff */
[----:B------:R-:W-:Y:S02]  /*1eb0*/  IMAD.MOV R8, RZ, RZ, -R8 ;  /* 0x000000ffff087224 */ /* 0x000fe400078e0a08 */
[----:B------:R-:W-:Y:S01]  /*1ec0*/  @!P1 IMAD.IADD R5, R5, 0x1, -R0 ;  /* 0x0000000105059824 */ /* 0x000fe200078e0a00 */
[C---:B------:R-:W-:Y:S01]  /*1ed0*/  ISETP.GT.U32.AND P1, PT, R0.reuse, R19, PT ;  /* 0x000000130000720c */ /* 0x040fe20003f24070 */
[----:B------:R-:W-:Y:S02]  /*1ee0*/  IMAD R121, R0, R8, R125 ;  /* 0x0000000800797224 */ /* 0x000fe400078e027d */
[----:B------:R-:W-:-:S04]  /*1ef0*/  IMAD.HI.U32 R8, R2, R131, RZ ;  /* 0x0000008302087227 */ /* 0x000fc800078e00ff */
[----:B------:R-:W-:Y:S02]  /*1f00*/  IMAD.MOV R8, RZ, RZ, -R8 ;  /* 0x000000ffff087224 */ /* 0x000fe400078e0a08 */
[--C-:B------:R-:W-:Y:S01]  /*1f10*/  @!P0 IMAD.IADD R7, R7, 0x1, -R0.reuse ;  /* 0x0000000107078824 */ /* 0x100fe200078e0a00 */
[C---:B------:R-:W-:Y:S01]  /*1f20*/  ISETP.GT.U32.AND P0, PT, R0.reuse, R21, PT ;  /* 0x000000150000720c */ /* 0x040fe20003f04070 */
[C---:B------:R-:W-:Y:S02]  /*1f30*/  IMAD R131, R0.reuse, R8, R131 ;  /* 0x0000000800837224 */ /* 0x040fe400078e0283 */
[--C-:B------:R-:W-:Y:S01]  /*1f40*/  @!P4 IMAD.IADD R9, R9, 0x1, -R0.reuse ;  /* 0x000000010909c824 */ /* 0x100fe200078e0a00 */
[C---:B------:R-:W-:Y:S01]  /*1f50*/  ISETP.GT.U32.AND P4, PT, R0.reuse, R23, PT ;  /* 0x000000170000720c */ /* 0x040fe20003f84070 */
        /* <DEDUP_REMOVED lines=8> */
[----:B------:R-:W-:Y:S01]  /*1fe0*/  @!P0 IMAD.IADD R21, R21, 0x1, -R0 ;  /* 0x0000000115158824 */ /* 0x000fe200078e0a00 */
[----:B------:R-:W-:Y:S01]  /*1ff0*/  ISETP.GT.U32.AND P0, PT, R0, R9, PT ;  /* 0x000000090000720c */ /* 0x000fe20003f04070 */
[----:B------:R-:W-:-:S04]  /*2000*/  IMAD.HI.U32 R6, R2, R119, RZ ;  /* 0x0000007702067227 */ /* 0x000fc800078e00ff */
        /* <DEDUP_REMOVED lines=11> */
[C---:B------:R-:W-:Y:S01]  /*20c0*/  ISETP.GT.U32.AND P5, PT, R0.reuse, R13, PT ;  /* 0x0000000d0000720c */ /* 0x040fe20003fa4070 */
[----:B------:R-:W-:Y:S01]  /*20d0*/  IMAD.MOV R6, RZ, RZ, -R6 ;  /* 0x000000ffff067224 */ /* 0x000fe200078e0a06 */
        /* <DEDUP_REMOVED lines=34> */
[----:B------:R-:W-:Y:S01]  /*2300*/  ISETP.GT.U32.AND P1, PT, R0, R35, PT ;  /* 0x000000230000720c */ /* 0x000fe20003f24070 */
[----:B------:R-:W-:-:S02]  /*2310*/  @!P3 IMAD.IADD R43, R43, 0x1, -R0 ;  /* 0x000000012b2bb824 */ /* 0x000fc400078e0a00 */
        /* <DEDUP_REMOVED lines=12> */
[C---:B------:R-:W-:Y:S01]  /*23e0*/  IMAD R115, R0.reuse, R6, R119 ;  /* 0x0000000600737224 */ /* 0x040fe200078e0277 */
        /* <DEDUP_REMOVED lines=18> */
[----:B------:R-:W-:Y:S01]  /*2510*/  IMAD.HI.U32 R6, R2, R123, RZ ;  /* 0x0000007b02067227 */ /* 0x000fe200078e00ff */
[----:B------:R-:W-:-:S03]  /*2520*/  ISETP.GT.U32.AND P5, PT, R0, R55, PT ;  /* 0x000000370000720c */ /* 0x000fc60003fa4070 */
        /* <DEDUP_REMOVED lines=94> */
[----:B------:R-:W-:Y:S01]  /*2b10*/  @!P2 IMAD.IADD R105, R105, 0x1, -R0 ;  /* 0x000000016969a824 */ /* 0x000fe200078e0a00 */
[----:B------:R-:W-:Y:S01]  /*2b20*/  ISETP.GT.U32.AND P2, PT, R0, R95, PT ;  /* 0x0000005f0000720c */ /* 0x000fe20003f44070 */
[----:B------:R-:W-:-:S02]  /*2b30*/  IMAD.MOV R10, RZ, RZ, -R10 ;  /* 0x000000ffff0a7224 */ /* 0x000fc400078e0a0a */
[--C-:B------:R-:W-:Y:S01]  /*2b40*/  @!P1 IMAD.IADD R91, R91, 0x1, -R0.reuse ;  /* 0x000000015b5b9824 */ /* 0x100fe200078e0a00 */
[C---:B------:R-:W-:Y:S01]  /*2b50*/  ISETP.GT.U32.AND P1, PT, R0.reuse, R103, PT ;  /* 0x000000670000720c */ /* 0x040fe20003f24070 */
[--C-:B------:R-:W-:Y:S01]  /*2b60*/  @!P3 IMAD.IADD R89, R89, 0x1, -R0.reuse ;  /* 0x000000015959b824 */ /* 0x100fe200078e0a00 */
[C---:B------:R-:W-:Y:S01]  /*2b70*/  ISETP.GT.U32.AND P3, PT, R0.reuse, R101, PT ;  /* 0x000000650000720c */ /* 0x040fe20003f64070 */
[--C-:B------:R-:W-:Y:S01]  /*2b80*/  @!P5 IMAD.IADD R87, R87, 0x1, -R0.reuse ;  /* 0x000000015757d824 */ /* 0x100fe200078e0a00 */
[C---:B------:R-:W-:Y:S01]  /*2b90*/  ISETP.GT.U32.AND P5, PT, R0.reuse, R99, PT ;  /* 0x000000630000720c */ /* 0x040fe20003fa4070 */
[C---:B------:R-:W-:Y:S02]  /*2ba0*/  IMAD R119, R0.reuse, R6, R123 ;  /* 0x0000000600777224 */ /* 0x040fe400078e027b */
[C---:B------:R-:W-:Y:S01]  /*2bb0*/  IMAD R123, R0.reuse, R10, R127 ;  /* 0x0000000a007b7224 */ /* 0x040fe200078e027f */
[----:B------:R-:W-:Y:S01]  /*2bc0*/  IABS R127, R238 ;  /* 0x000000ee007f7213 */ /* 0x000fe20000000000 */
[--C-:B------:R-:W-:Y:S01]  /*2bd0*/  @!P2 IMAD.IADD R95, R95, 0x1, -R0.reuse ;  /* 0x000000015f5fa824 */ /* 0x100fe200078e0a00 */
[C---:B------:R-:W-:Y:S01]  /*2be0*/  ISETP.GT.U32.AND P2, PT, R0.reuse, R109, PT ;  /* 0x0000006d0000720c */ /* 0x040fe20003f44070 */
[--C-:B------:R-:W-:Y:S01]  /*2bf0*/  @!P6 IMAD.IADD R85, R85, 0x1, -R0.reuse ;  /* 0x000000015555e824 */ /* 0x100fe200078e0a00 */
[C---:B------:R-:W-:Y:S01]  /*2c00*/  ISETP.GT.U32.AND P6, PT, R0.reuse, R105, PT ;  /* 0x000000690000720c */ /* 0x040fe20003fc4070 */
[----:B------:R-:W-:Y:S01]  /*2c10*/  @!P4 IMAD.IADD R97, R97, 0x1, -R0 ;  /* 0x000000016161c824 */ /* 0x000fe200078e0a00 */
[----:B------:R-:W-:Y:S01]  /*2c20*/  ISETP.GT.U32.AND P4, PT, R0, R111, PT ;  /* 0x0000006f0000720c */ /* 0x000fe20003f84070 */
[----:B------:R-:W-:-:S04]  /*2c30*/  IMAD.HI.U32 R6, R2, R129, RZ ;  /* 0x0000008102067227 */ /* 0x000fc800078e00ff */
[----:B------:R-:W-:Y:S01]  /*2c40*/  @!P1 IMAD.IADD R103, R103, 0x1, -R0 ;  /* 0x0000000167679824 */ /* 0x000fe200078e0a00 */
[C---:B------:R-:W-:Y:S01]  /*2c50*/  ISETP.GT.U32.AND P1, PT, R0.reuse, R117, PT ;  /* 0x000000750000720c */ /* 0x040fe20003f24070 */
[----:B------:R-:W-:Y:S02]  /*2c60*/  IMAD.MOV R125, RZ, RZ, -R6 ;  /* 0x000000ffff7d7224 */ /* 0x000fe400078e0a06 */
[--C-:B------:R-:W-:Y:S01]  /*2c70*/  @!P3 IMAD.IADD R101, R101, 0x1, -R0.reuse ;  /* 0x000000016565b824 */ /* 0x100fe200078e0a00 */
[C---:B------:R-:W-:Y:S01]  /*2c80*/  ISETP.GT.U32.AND P3, PT, R0.reuse, R115, PT ;  /* 0x000000730000720c */ /* 0x040fe20003f64070 */
[----:B------:R-:W-:Y:S01]  /*2c90*/  @!P0 IMAD.IADD R107, R107, 0x1, -R0 ;  /* 0x000000016b6b8824 */ /* 0x000fe200078e0a00 */
[----:B------:R-:W-:Y:S01]  /*2ca0*/  ISETP.GT.U32.AND P0, PT, R0, R121, PT ;  /* 0x000000790000720c */ /* 0x000fe20003f04070 */
[----:B------:R-:W-:-:S04]  /*2cb0*/  IMAD.HI.U32 R6, R2, R127, RZ ;  /* 0x0000007f02067227 */ /* 0x000fc800078e00ff */
[----:B------:R-:W-:-:S04]  /*2cc0*/  IMAD.HI.U32 R4, R4, R130, RZ ;  /* 0x0000008204047227 */ /* 0x000fc800078e00ff */
[----:B------:R-:W-:-:S04]  /*2cd0*/  IMAD.HI.U32 R2, R2, R133, RZ ;  /* 0x0000008502027227 */ /* 0x000fc800078e00ff */
[C---:B------:R-:W-:Y:S02]  /*2ce0*/  IMAD R125, R0.reuse, R125, R129 ;  /* 0x0000007d007d7224 */ /* 0x040fe400078e0281 */
[----:B------:R-:W-:Y:S02]  /*2cf0*/  IMAD.MOV R4, RZ, RZ, -R4 ;  /* 0x000000ffff047224 */ /* 0x000fe400078e0a04 */
[----:B------:R-:W-:Y:S01]  /*2d00*/  @!P5 IMAD.IADD R99, R99, 0x1, -R0 ;  /* 0x000000016363d824 */ /* 0x000fe200078e0a00 */
[C---:B------:R-:W-:Y:S01]  /*2d10*/  ISETP.GT.U32.AND P5, PT, R0.reuse, R113, PT ;  /* 0x000000710000720c */ /* 0x040fe20003fa4070 */
[----:B------:R-:W-:Y:S02]  /*2d20*/  IMAD.MOV R2, RZ, RZ, -R2 ;  /* 0x000000ffff027224 */ /* 0x000fe400078e0a02 */
[----:B------:R-:W-:Y:S01]  /*2d30*/  @!P2 IMAD.IADD R109, R109, 0x1, -R0 ;  /* 0x000000016d6da824 */ /* 0x000fe200078e0a00 */
[C---:B------:R-:W-:Y:S01]  /*2d40*/  ISETP.GT.U32.AND P2, PT, R0.reuse, R123, PT ;  /* 0x0000007b0000720c */ /* 0x040fe20003f44070 */
[----:B------:R-:W-:Y:S01]  /*2d50*/  IMAD R130, R3, R4, R130 ;  /* 0x0000000403827224 */ /* 0x000fe200078e0282 */
[----:B------:R-:W-:Y:S01]  /*2d60*/  SHF.R.U32.HI R4, RZ, 0x2, R32 ;  /* 0x00000002ff047819 */ /* 0x000fe20000011620 */
[--C-:B------:R-:W-:Y:S01]  /*2d70*/  @!P6 IMAD.IADD R105, R105, 0x1, -R0.reuse ;  /* 0x000000016969e824 */ /* 0x100fe200078e0a00 */
[C---:B------:R-:W-:Y:S01]  /*2d80*/  ISETP.GT.U32.AND P6, PT, R0.reuse, R119, PT ;  /* 0x000000770000720c */ /* 0x040fe20003fc4070 */
[--C-:B------:R-:W-:Y:S01]  /*2d90*/  @!P4 IMAD.IADD R111, R111, 0x1, -R0.reuse ;  /* 0x000000016f6fc824 */ /* 0x100fe200078e0a00 */
[C---:B------:R-:W-:Y:S01]  /*2da0*/  ISETP.GT.U32.AND P4, PT, R0.reuse, R125, PT ;  /* 0x0000007d0000720c */ /* 0x040fe20003f84070 */
[----:B------:R-:W-:Y:S01]  /*2db0*/  IMAD R129, R0, R2, R133 ;  /* 0x0000000200817224 */ /* 0x000fe200078e0285 */
[----:B------:R-:W-:Y:S01]  /*2dc0*/  LOP3.LUT R2, R32, 0xe0, RZ, 0xc0, !PT ;  /* 0x000000e020027812 */ /* 0x000fe200078ec0ff */
[----:B------:R-:W-:Y:S01]  /*2dd0*/  @!P1 IMAD.IADD R117, R117, 0x1, -R0 ;  /* 0x0000000175759824 */ /* 0x000fe200078e0a00 */
[----:B------:R-:W-:Y:S01]  /*2de0*/  ISETP.GT.U32.AND P1, PT, R3, R130, PT ;  /* 0x000000820300720c */ /* 0x000fe20003f24070 */
[----:B------:R-:W-:Y:S01]  /*2df0*/  IMAD.MOV R6, RZ, RZ, -R6 ;  /* 0x000000ffff067224 */ /* 0x000fe200078e0a06 */
[----:B------:R-:W-:Y:S01]  /*2e00*/  LOP3.LUT R163, R163, 0x30, R4, 0x78, !PT ;  /* 0x00000030a3a37812 */ /* 0x000fe200078e7804 */
[--C-:B------:R-:W-:Y:S01]  /*2e10*/  @!P3 IMAD.IADD R115, R115, 0x1, -R0.reuse ;  /* 0x000000017373b824 */ /* 0x100fe200078e0a00 */
[C---:B------:R-:W-:Y:S01]  /*2e20*/  ISETP.GT.U32.AND P3, PT, R0.reuse, R129, PT ;  /* 0x000000810000720c */ /* 0x040fe20003f64070 */
[----:B------:R-:W-:Y:S01]  /*2e30*/  @!P0 IMAD.IADD R121, R121, 0x1, -R0 ;  /* 0x0000000179798824 */ /* 0x000fe200078e0a00 */
[C---:B------:R-:W-:Y:S01]  /*2e40*/  ISETP.GT.U32.AND P0, PT, R0.reuse, R109, PT ;  /* 0x0000006d0000720c */ /* 0x040fe20003f04070 */
[----:B------:R-:W-:-:S02]  /*2e50*/  IMAD R127, R0, R6, R127 ;  /* 0x00000006007f7224 */ /* 0x000fc400078e027f */
[--C-:B------:R-:W-:Y:S02]  /*2e60*/  @!P5 IMAD.IADD R113, R113, 0x1, -R0.reuse ;  /* 0x000000017171d824 */ /* 0x100fe400078e0a00 */
[--C-:B------:R-:W-:Y:S01]  /*2e70*/  @!P2 IMAD.IADD R123, R123, 0x1, -R0.reuse ;  /* 0x000000017b7ba824 */ /* 0x100fe200078e0a00 */
[C---:B------:R-:W-:Y:S01]  /*2e80*/  ISETP.GT.U32.AND P5, PT, R0.reuse, R127, PT ;  /* 0x0000007f0000720c */ /* 0x040fe20003fa4070 */
[--C-:B------:R-:W-:Y:S01]  /*2e90*/  @!P6 IMAD.IADD R119, R119, 0x1, -R0.reuse ;  /* 0x000000017777e824 */ /* 0x100fe200078e0a00 */
[C---:B------:R-:W-:Y:S01]  /*2ea0*/  ISETP.GT.U32.AND P2, PT, R0.reuse, R111, PT ;  /* 0x0000006f0000720c */ /* 0x040fe20003f44070 */
[--C-:B------:R-:W-:Y:S01]  /*2eb0*/  @!P4 IMAD.IADD R125, R125, 0x1, -R0.reuse ;  /* 0x000000017d7dc824 */ /* 0x100fe200078e0a00 */
[----:B------:R-:W-:Y:S01]  /*2ec0*/  ISETP.GT.U32.AND P4, PT, R0, R113, PT ;  /* 0x000000710000720c */ /* 0x000fe20003f84070 */
[----:B------:R-:W-:Y:S01]  /*2ed0*/  @!P1 IMAD.IADD R130, R130, 0x1, -R3 ;  /* 0x0000000182829824 */ /* 0x000fe200078e0a03 */
[C---:B------:R-:W-:Y:S01]  /*2ee0*/  ISETP.GT.U32.AND P1, PT, R0.reuse, R119, PT ;  /* 0x000000770000720c */ /* 0x040fe20003f24070 */
[--C-:B------:R-:W-:Y:S01]  /*2ef0*/  @!P3 IMAD.IADD R129, R129, 0x1, -R0.reuse ;  /* 0x000000018181b824 */ /* 0x100fe200078e0a00 */
[C---:B------:R-:W-:Y:S01]  /*2f00*/  ISETP.GT.U32.AND P3, PT, R0.reuse, R117, PT ;  /* 0x000000750000720c */ /* 0x040fe20003f64070 */
[--C-:B------:R-:W-:Y:S01]  /*2f10*/  @!P0 IMAD.IADD R109, R109, 0x1, -R0.reuse ;  /* 0x000000016d6d8824 */ /* 0x100fe200078e0a00 */
[----:B------:R-:W-:Y:S01]  /*2f20*/  ISETP.GT.U32.AND P0, PT, R0, R121, PT ;  /* 0x000000790000720c */ /* 0x000fe20003f04070 */
[----:B------:R-:W-:Y:S01]  /*2f30*/  IMAD.SHL.U32 R133, R32, 0x8, RZ ;  /* 0x0000000820857824 */ /* 0x000fe200078e00ff */
[C---:B------:R-:W-:Y:S01]  /*2f40*/  ISETP.GT.U32.AND P6, PT, R0.reuse, R107, PT ;  /* 0x0000006b0000720c */ /* 0x040fe20003fc4070 */
[--C-:B------:R-:W-:Y:S01]  /*2f50*/  @!P5 IMAD.IADD R127, R127, 0x1, -R0.reuse ;  /* 0x000000017f7fd824 */ /* 0x100fe200078e0a00 */
[C---:B------:R-:W-:Y:S01]  /*2f60*/  ISETP.GT.U32.AND P5, PT, R0.reuse, R115, PT ;  /* 0x000000730000720c */ /* 0x040fe20003fa4070 */
[--C-:B------:R-:W-:Y:S01]  /*2f70*/  @!P2 IMAD.IADD R111, R111, 0x1, -R0.reuse ;  /* 0x000000016f6fa824 */ /* 0x100fe200078e0a00 */
[C---:B------:R-:W-:Y:S01]  /*2f80*/  ISETP.GT.U32.AND P2, PT, R0.reuse, R123, PT ;  /* 0x0000007b0000720c */ /* 0x040fe20003f44070 */
[--C-:B------:R-:W-:Y:S01]  /*2f90*/  @!P4 IMAD.IADD R113, R113, 0x1, -R0.reuse ;  /* 0x000000017171c824 */ /* 0x100fe200078e0a00 */
[----:B------:R-:W-:Y:S01]  /*2fa0*/  ISETP.GT.U32.AND P4, PT, R0, R125, PT ;  /* 0x0000007d0000720c */ /* 0x000fe20003f84070 */
[--C-:B------:R-:W-:Y:S01]  /*2fb0*/  @!P1 IMAD.IADD R119, R119, 0x1, -R0.reuse ;  /* 0x0000000177779824 */ /* 0x100fe200078e0a00 */
[----:B------:R-:W-:Y:S01]  /*2fc0*/  ISETP.GE.AND P1, PT, R241, RZ, PT ;  /* 0x000000fff100720c */ /* 0x000fe20003f26270 */
[--C-:B------:R-:W-:Y:S01]  /*2fd0*/  @!P3 IMAD.IADD R117, R117, 0x1, -R0.reuse ;  /* 0x000000017575b824 */ /* 0x100fe200078e0a00 */
[----:B------:R-:W-:Y:S01]  /*2fe0*/  ISETP.GT.U32.AND P3, PT, R3, R130, PT ;  /* 0x000000820300720c */ /* 0x000fe20003f64070 */
[--C-:B------:R-:W-:Y:S01]  /*2ff0*/  @!P0 IMAD.IADD R121, R121, 0x1, -R0.reuse ;  /* 0x0000000179798824 */ /* 0x100fe200078e0a00 */
[----:B------:R-:W-:Y:S01]  /*3000*/  ISETP.GE.AND P0, PT, R242, RZ, PT ;  /* 0x000000fff200720c */ /* 0x000fe20003f06270 */
[--C-:B------:R-:W-:Y:S01]  /*3010*/  @!P6 IMAD.IADD R107, R107, 0x1, -R0.reuse ;  /* 0x000000016b6be824 */ /* 0x100fe200078e0a00 */
[C---:B------:R-:W-:Y:S01]  /*3020*/  ISETP.GT.U32.AND P6, PT, R0.reuse, R129, PT ;  /* 0x000000810000720c */ /* 0x040fe20003fc4070 */
[--C-:B------:R-:W-:Y:S01]  /*3030*/  @!P5 IMAD.IADD R115, R115, 0x1, -R0.reuse ;  /* 0x000000017373d824 */ /* 0x100fe200078e0a00 */
[----:B------:R-:W-:Y:S01]  /*3040*/  ISETP.GT.U32.AND P5, PT, R0, R127, PT ;  /* 0x0000007f0000720c */ /* 0x000fe20003fa4070 */
[--C-:B------:R-:W-:Y:S01]  /*3050*/  @!P2 IMAD.IADD R123, R123, 0x1, -R0.reuse ;  /* 0x000000017b7ba824 */ /* 0x100fe200078e0a00 */
[----:B------:R-:W-:Y:S01]  /*3060*/  ISETP.GE.AND P2, PT, R243, RZ, PT ;  /* 0x000000fff300720c */ /* 0x000fe20003f46270 */
[----:B------:R-:W-:Y:S01]  /*3070*/  @!P4 IMAD.IADD R125, R125, 0x1, -R0 ;  /* 0x000000017d7dc824 */ /* 0x000fe200078e0a00 */
[----:B------:R-:W-:Y:S01]  /*3080*/  ISETP.GE.AND P4, PT, R244, RZ, PT ;  /* 0x000000fff400720c */ /* 0x000fe20003f86270 */
[----:B------:R-:W-:Y:S01]  /*3090*/  @!P1 IMAD.MOV R5, RZ, RZ, -R5 ;  /* 0x000000ffff059224 */ /* 0x000fe200078e0a05 */
[----:B------:R-:W-:Y:S01]  /*30a0*/  ISETP.GE.AND P1, PT, R247, RZ, PT ;  /* 0x000000fff700720c */ /* 0x000fe20003f26270 */
[----:B------:R-:W-:Y:S01]  /*30b0*/  @!P3 IMAD.IADD R130, R130, 0x1, -R3 ;  /* 0x000000018282b824 */ /* 0x000fe200078e0a03 */
[----:B------:R-:W-:Y:S01]  /*30c0*/  ISETP.GE.AND P3, PT, R245, RZ, PT ;  /* 0x000000fff500720c */ /* 0x000fe20003f66270 */
[----:B------:R-:W-:Y:S01]  /*30d0*/  @!P0 IMAD.MOV R7, RZ, RZ, -R7 ;  /* 0x000000ffff078224 */ /* 0x000fe200078e0a07 */
[----:B------:R-:W-:Y:S01]  /*30e0*/  ISETP.GE.AND P0, PT, R248, RZ, PT ;  /* 0x000000fff800720c */ /* 0x000fe20003f06270 */
[----:B------:R-:W-:Y:S01]  /*30f0*/  IMAD.SHL.U32 R6, R32, 0x40, RZ ;  /* 0x0000004020067824 */ /* 0x000fe200078e00ff */
[----:B------:R-:W-:Y:S01]  /*3100*/  LOP3.LUT R135, R133, 0x30, R226, 0x48, !PT ;  /* 0x0000003085877812 */ /* 0x000fe200078e48e2 */
[--C-:B------:R-:W-:Y:S01]  /*3110*/  @!P5 IMAD.IADD R127, R127, 0x1, -R0.reuse ;  /* 0x000000017f7fd824 */ /* 0x100fe200078e0a00 */
[----:B------:R-:W-:Y:S01]  /*3120*/  ISETP.GE.AND P5, PT, R246, RZ, PT ;  /* 0x000000fff600720c */ /* 0x000fe20003fa6270 */
[----:B------:R-:W-:Y:S01]  /*3130*/  @!P2 IMAD.MOV R9, RZ, RZ, -R9 ;  /* 0x000000ffff09a224 */ /* 0x000fe200078e0a09 */
        /* <DEDUP_REMOVED lines=9> */
[----:B------:R-:W-:Y:S01]  /*31d0*/  @!P6 IMAD.IADD R129, R129, 0x1, -R0 ;  /* 0x000000018181e824 */ /* 0x000fe200078e0a00 */
[----:B------:R-:W-:Y:S01]  /*31e0*/  LOP3.LUT R6, R6, 0x1c0, RZ, 0xc0, !PT ;  /* 0x000001c006067812 */ /* 0x000fe200078ec0ff */
        /* <DEDUP_REMOVED lines=12> */
[----:B------:R-:W-:Y:S01]  /*32b0*/  IMAD R135, R2, 0x10, R135 ;  /* 0x0000001002877824 */ /* 0x000fe200078e0287 */
[----:B------:R-:W-:Y:S01]  /*32c0*/  LOP3.LUT R133, R6, 0x30, R133, 0xf8, !PT ;  /* 0x0000003006857812 */ /* 0x000fe200078ef885 */
        /* <DEDUP_REMOVED lines=12> */
[----:B------:R-:W-:Y:S01]  /*3390*/  IMAD.IADD R162, R6, 0x1, R135 ;  /* 0x0000000106a27824 */ /* 0x000fe200078e0287 */
        /* <DEDUP_REMOVED lines=13> */
[----:B------:R-:W-:-:S02]  /*3470*/  IMAD.SHL.U32 R160, R160, 0x2, RZ ;  /* 0x00000002a0a07824 */ /* 0x000fc400078e00ff */
        /* <DEDUP_REMOVED lines=11> */
[----:B------:R-:W-:-:S03]  /*3530*/  ISETP.GE.AND P0, PT, R82, RZ, PT ;  /* 0x000000ff5200720c */ /* 0x000fc60003f06270 */
        /* <DEDUP_REMOVED lines=57> */
[----:B------:R-:W-:Y:S01]  /*38d0*/  ISETP.NE.AND P3, PT, RZ, c[0x0][0x17c], PT ;  /* 0x00005f00ff007a0c */ /* 0x000fe20003f65270 */
[----:B------:R-:W-:Y:S01]  /*38e0*/  @!P0 IMAD.MOV R127, RZ, RZ, -R127 ;  /* 0x000000ffff7f8224 */ /* 0x000fe200078e0a7f */
[----:B------:R-:W-:-:S02]  /*38f0*/  ISETP.NE.AND P0, PT, RZ, c[0x0][0x178], PT ;  /* 0x00005e00ff007a0c */ /* 0x000fc40003f05270 */
[C---:B------:R-:W-:Y:S01]  /*3900*/  SEL R154, R192.reuse, R5, !P3 ;  /* 0x00000005c09a7207 */ /* 0x040fe20005800000 */
[----:B------:R-:W-:Y:S01]  /*3910*/  @!P5 IMAD.MOV R123, RZ, RZ, -R123 ;  /* 0x000000ffff7bd224 */ /* 0x000fe200078e0a7b */
[C---:B------:R-:W-:Y:S01]  /*3920*/  SEL R151, R192.reuse, R9, !P3 ;  /* 0x00000009c0977207 */ /* 0x040fe20005800000 */
[----:B------:R-:W-:Y:S01]  /*3930*/  @!P2 IMAD.MOV R129, RZ, RZ, -R129 ;  /* 0x000000ffff81a224 */ /* 0x000fe200078e0a81 */
[C---:B------:R-:W-:Y:S01]  /*3940*/  SEL R150, R192.reuse, R11, !P3 ;  /* 0x0000000bc0967207 */ /* 0x040fe20005800000 */
[----:B------:R-:W-:Y:S01]  /*3950*/  @!P4 IMAD.MOV R131, RZ, RZ, -R131 ;  /* 0x000000ffff83c224 */ /* 0x000fe200078e0a83 */
[----:B------:R-:W-:Y:S01]  /*3960*/  SEL R148, R192, R13, !P3 ;  /* 0x0000000dc0947207 */ /* 0x000fe20005800000 */
[----:B------:R-:W-:Y:S01]  /*3970*/  IMAD R154, R154, c[0x0][0x190], RZ ;  /* 0x000064009a9a7a24 */ /* 0x000fe200078e02ff */
[C---:B------:R-:W-:Y:S01]  /*3980*/  SEL R147, R192.reuse, R15, !P3 ;  /* 0x0000000fc0937207 */ /* 0x040fe20005800000 */
[----:B------:R-:W-:Y:S01]  /*3990*/  IMAD R151, R151, c[0x0][0x190], RZ ;  /* 0x0000640097977a24 */ /* 0x000fe200078e02ff */
[----:B------:R-:W-:Y:S01]  /*39a0*/  SEL R145, R192, R17, !P3 ;  /* 0x00000011c0917207 */ /* 0x000fe20005800000 */
[----:B------:R-:W-:Y:S01]  /*39b0*/  IMAD R150, R150, c[0x0][0x190], RZ ;  /* 0x0000640096967a24 */ /* 0x000fe200078e02ff */
[C---:B------:R-:W-:Y:S01]  /*39c0*/  SEL R144, R192.reuse, R19, !P3 ;  /* 0x00000013c0907207 */ /* 0x040fe20005800000 */
[----:B------:R-:W-:Y:S01]  /*39d0*/  @!P1 IMAD.MOV R130, RZ, RZ, -R130 ;  /* 0x000000ffff829224 */ /* 0x000fe200078e0a82 */
[----:B------:R-:W-:Y:S01]  /*39e0*/  SEL R142, R192, R21, !P3 ;  /* 0x00000015c08e7207 */ /* 0x000fe20005800000 */
[----:B------:R-:W-:Y:S01]  /*39f0*/  IMAD R148, R148, c[0x0][0x190], RZ ;  /* 0x0000640094947a24 */ /* 0x000fe200078e02ff */
[----:B------:R-:W-:Y:S01]  /*3a00*/  SEL R141, R192, R23, !P3 ;  /* 0x00000017c08d7207 */ /* 0x000fe20005800000 */
[----:B------:R-:W-:Y:S01]  /*3a10*/  IMAD R147, R147, c[0x0][0x190], RZ ;  /* 0x0000640093937a24 */ /* 0x000fe200078e02ff */
[----:B------:R-:W-:Y:S01]  /*3a20*/  LEA R229, P2, R228, c[0x0][0x160], 0x1 ;  /* 0x00005800e4e57a11 */ /* 0x000fe200078408ff */
[----:B------:R-:W-:Y:S01]  /*3a30*/  IMAD R145, R145, c[0x0][0x190], RZ ;  /* 0x0000640091917a24 */ /* 0x000fe200078e02ff */
[----:B------:R-:W-:Y:S01]  /*3a40*/  SEL R153, R192, R7, !P3 ;  /* 0x00000007c0997207 */ /* 0x000fe20005800000 */
[----:B------:R-:W-:Y:S01]  /*3a50*/  IMAD R144, R144, c[0x0][0x190], RZ ;  /* 0x0000640090907a24 */ /* 0x000fe200078e02ff */
[----:B0-----:R-:W-:Y:S01]  /*3a60*/  SEL R139, R192, R25, !P3 ;  /* 0x00000019c08b7207 */ /* 0x001fe20005800000 */
[----:B------:R-:W-:Y:S01]  /*3a70*/  IMAD R142, R142, c[0x0][0x190], RZ ;  /* 0x000064008e8e7a24 */ /* 0x000fe200078e02ff */
[C---:B------:R-:W-:Y:S01]  /*3a80*/  SEL R138, R192.reuse, R27, !P3 ;  /* 0x0000001bc08a7207 */ /* 0x040fe20005800000 */
[----:B------:R-:W-:Y:S01]  /*3a90*/  IMAD R141, R141, c[0x0][0x190], RZ ;  /* 0x000064008d8d7a24 */ /* 0x000fe200078e02ff */
[C---:B------:R-:W-:Y:S01]  /*3aa0*/  SEL R135, R192.reuse, R31, !P3 ;  /* 0x0000001fc0877207 */ /* 0x040fe20005800000 */
[----:B------:R-:W-:Y:S01]  /*3ab0*/  IMAD R139, R139, c[0x0][0x190], RZ ;  /* 0x000064008b8b7a24 */ /* 0x000fe200078e02ff */
[----:B------:R-:W-:Y:S01]  /*3ac0*/  SEL R133, R192, R33, !P3 ;  /* 0x00000021c0857207 */ /* 0x000fe20005800000 */
[----:B------:R-:W-:Y:S01]  /*3ad0*/  IMAD R138, R138, c[0x0][0x190], RZ ;  /* 0x000064008a8a7a24 */ /* 0x000fe200078e02ff */
[C---:B------:R-:W-:Y:S01]  /*3ae0*/  SEL R128, R192.reuse, R37, !P3 ;  /* 0x00000025c0807207 */ /* 0x040fe20005800000 */
[----:B------:R-:W-:Y:S01]  /*3af0*/  IMAD R135, R135, c[0x0][0x190], RZ ;  /* 0x0000640087877a24 */ /* 0x000fe200078e02ff */
[C---:B------:R-:W-:Y:S01]  /*3b00*/  SEL R136, R192.reuse, R29, !P3 ;  /* 0x0000001dc0887207 */ /* 0x040fe20005800000 */
[----:B------:R-:W-:Y:S01]  /*3b10*/  IMAD R133, R133, c[0x0][0x190], RZ ;  /* 0x0000640085857a24 */ /* 0x000fe200078e02ff */
[----:B------:R-:W-:Y:S01]  /*3b20*/  SEL R132, R192, R35, !P3 ;  /* 0x00000023c0847207 */ /* 0x000fe20005800000 */
[----:B------:R-:W-:Y:S01]  /*3b30*/  IMAD R128, R128, c[0x0][0x190], RZ ;  /* 0x0000640080807a24 */ /* 0x000fe200078e02ff */
[----:B------:R-:W-:Y:S01]  /*3b40*/  SEL R39, R192, R39, !P3 ;  /* 0x00000027c0277207 */ /* 0x000fe20005800000 */
        /* <DEDUP_REMOVED lines=26> */
[----:B------:R-:W-:Y:S01]  /*3cf0*/  IMAD.SHL.U32 R11, R32, 0x20, RZ ;  /* 0x00000020200b7824 */ /* 0x000fe200078e00ff */
        /* <DEDUP_REMOVED lines=37> */
[----:B------:R0:W-:Y:S01]  /*3f50*/  STL [R1+0xb0], R11 ;  /* 0x0000b00b01007387 */ /* 0x0001e20000100800 */
        /* <DEDUP_REMOVED lines=24> */
[C---:B------:R-:W-:Y:S01]  /*40e0*/  SEL R191, R192.reuse, R129, !P3 ;  /* 0x00000081c0bf7207 */ /* 0x040fe20005800000 */
[----:B------:R-:W-:Y:S01]  /*40f0*/  IMAD R153, R153, c[0x0][0x190], RZ ;  /* 0x0000640099997a24 */ /* 0x000fe200078e02ff */
[----:B------:R-:W-:Y:S01]  /*4100*/  SEL R192, R192, R131, !P3 ;  /* 0x00000083c0c07207 */ /* 0x000fe20005800000 */
[----:B------:R-:W-:Y:S01]  /*4110*/  IMAD R187, R187, c[0x0][0x190], RZ ;  /* 0x00006400bbbb7a24 */ /* 0x000fe200078e02ff */
[----:B------:R-:W-:Y:S01]  /*4120*/  LEA.HI.X.SX32 R228, R228, c[0x0][0x164], 0x1, P2 ;  /* 0x00005900e4e47a11 */ /* 0x000fe200010f0eff */
[----:B------:R-:W-:Y:S01]  /*4130*/  IMAD R180, R180, c[0x0][0x190], RZ ;  /* 0x00006400b4b47a24 */ /* 0x000fe200078e02ff */
[----:B------:R-:W-:Y:S01]  /*4140*/  @!P0 LOP3.LUT R130, RZ, c[0x0][0x178], RZ, 0x33, !PT ;  /* 0x00005e00ff828a12 */ /* 0x000fe200078e33ff */
[----:B------:R-:W-:Y:S01]  /*4150*/  IMAD R189, R189, c[0x0][0x190], RZ ;  /* 0x00006400bdbd7a24 */ /* 0x000fe200078e02ff */
[----:B------:R-:W-:Y:S01]  /*4160*/  LEA R231, P3, R230, c[0x0][0x160], 0x1 ;  /* 0x00005800e6e77a11 */ /* 0x000fe200078608ff */
[----:B------:R-:W-:Y:S01]  /*4170*/  IMAD R181, R181, c[0x0][0x190], RZ ;  /* 0x00006400b5b57a24 */ /* 0x000fe200078e02ff */
[----:B------:R-:W-:Y:S01]  /*4180*/  LEA R233, P4, R232, c[0x0][0x160], 0x1 ;  /* 0x00005800e8e97a11 */ /* 0x000fe200078808ff */
[----:B------:R-:W-:Y:S01]  /*4190*/  IMAD R191, R191, c[0x0][0x190], RZ ;  /* 0x00006400bfbf7a24 */ /* 0x000fe200078e02ff */
[----:B------:R-:W-:Y:S01]  /*41a0*/  LEA R235, P5, R234, c[0x0][0x160], 0x1 ;  /* 0x00005800eaeb7a11 */ /* 0x000fe200078a08ff */
[----:B------:R-:W-:Y:S01]  /*41b0*/  IMAD R192, R192, c[0x0][0x190], RZ ;  /* 0x00006400c0c07a24 */ /* 0x000fe200078e02ff */
[----:B------:R-:W-:Y:S01]  /*41c0*/  LEA R193, P2, R154, c[0x0][0x168], 0x1 ;  /* 0x00005a009ac17a11 */ /* 0x000fe200078408ff */
[----:B------:R-:W-:Y:S01]  /*41d0*/  IMAD R130, R130, c[0x0][0x184], RZ ;  /* 0x0000610082827a24 */ /* 0x000fe200078e02ff */
[C---:B------:R-:W-:Y:S01]  /*41e0*/  LEA R194, P1, R151.reuse, c[0x0][0x168], 0x1 ;  /* 0x00005a0097c27a11 */ /* 0x040fe200078208ff */
[----:B------:R-:W-:Y:S01]  /*41f0*/  CS2R R124, SRZ ;  /* 0x00000000007c7805 */ /* 0x000fe2000001ff00 */
[----:B------:R-:W-:Y:S01]  /*4200*/  LEA R156, P0, R150, c[0x0][0x168], 0x1 ;  /* 0x00005a00969c7a11 */ /* 0x000fe200078008ff */
[----:B------:R-:W-:Y:S01]  /*4210*/  CS2R R126, SRZ ;  /* 0x00000000007e7805 */ /* 0x000fe2000001ff00 */
[----:B------:R-:W-:Y:S01]  /*4220*/  LEA.HI.X.SX32 R230, R230, c[0x0][0x164], 0x1, P3 ;  /* 0x00005900e6e67a11 */ /* 0x000fe200018f0eff */
        /* <DEDUP_REMOVED lines=11> */
[----:B------:R-:W-:Y:S01]  /*42e0*/  LEA R195, P5, R148, c[0x0][0x168], 0x1 ;  /* 0x00005a0094c37a11 */ /* 0x000fe200078a08ff */
        /* <DEDUP_REMOVED lines=48> */
[----:B------:R-:W-:Y:S01]  /*45f0*/  IMAD.WIDE R130, R130, 0x2, RZ ;  /* 0x0000000282827825 */ /* 0x000fe200078e02ff */
[----:B------:R-:W-:-:S02]  /*4600*/  LEA R137, P4, R39, c[0x0][0x168], 0x1 ;  /* 0x00005a0027897a11 */ /* 0x000fc400078808ff */
[----:B------:R-:W-:Y:S02]  /*4610*/  LEA R202, P3, R37, c[0x0][0x168], 0x1 ;  /* 0x00005a0025ca7a11 */ /* 0x000fe400078608ff */
[----:B------:R-:W-:Y:S02]  /*4620*/  LEA R134, P2, R36, c[0x0][0x168], 0x1 ;  /* 0x00005a0024867a11 */ /* 0x000fe400078408ff */
[----:B------:R-:W-:Y:S02]  /*4630*/  LEA R203, P1, R34, c[0x0][0x168], 0x1 ;  /* 0x00005a0022cb7a11 */ /* 0x000fe400078208ff */
[----:B------:R-:W-:Y:S02]  /*4640*/  LEA R129, P0, R33, c[0x0][0x168], 0x1 ;  /* 0x00005a0021817a11 */ /* 0x000fe400078008ff */
[----:B------:R-:W-:Y:S02]  /*4650*/  LEA.HI.X.SX32 R128, R128, c[0x0][0x16c], 0x1, P5 ;  /* 0x00005b0080807a11 */ /* 0x000fe400028f0eff */
[----:B------:R-:W-:-:S02]  /*4660*/  LEA.HI.X.SX32 R39, R39, c[0x0][0x16c], 0x1, P4 ;  /* 0x00005b0027277a11 */ /* 0x000fc400020f0eff */
[----:B------:R-:W-:Y:S02]  /*4670*/  LEA.HI.X.SX32 R37, R37, c[0x0][0x16c], 0x1, P3 ;  /* 0x00005b0025257a11 */ /* 0x000fe400018f0eff */
[----:B------:R-:W-:Y:S02]  /*4680*/  LEA.HI.X.SX32 R36, R36, c[0x0][0x16c], 0x1, P2 ;  /* 0x00005b0024247a11 */ /* 0x000fe400010f0eff */
[----:B------:R-:W-:Y:S02]  /*4690*/  LEA.HI.X.SX32 R34, R34, c[0x0][0x16c], 0x1, P1 ;  /* 0x00005b0022227a11 */ /* 0x000fe400008f0eff */
[----:B------:R-:W-:Y:S02]  /*46a0*/  LEA.HI.X.SX32 R33, R33, c[0x0][0x16c], 0x1, P0 ;  /* 0x00005b0021217a11 */ /* 0x000fe400000f0eff */
[----:B------:R-:W-:Y:S02]  /*46b0*/  LEA R204, P5, R31, c[0x0][0x168], 0x1 ;  /* 0x00005a001fcc7a11 */ /* 0x000fe400078a08ff */
        /* <DEDUP_REMOVED lines=29> */
[----:B------:R-:W-:Y:S02]  /*4890*/  LOP3.LUT R226, R226, 0x200, R11, 0xf8, !PT ;  /* 0x00000200e2e27812 */ /* 0x000fe400078ef80b */
[----:B------:R-:W-:-:S02]  /*48a0*/  LEA.HI.X.SX32 R13, R13, c[0x0][0x16c], 0x1, P5 ;  /* 0x00005b000d0d7a11 */ /* 0x000fc400028f0eff */
[----:B------:R-:W-:Y:S02]  /*48b0*/  LEA.HI.X.SX32 R12, R12, c[0x0][0x16c], 0x1, P4 ;  /* 0x00005b000c0c7a11 */ /* 0x000fe400020f0eff */
[----:B------:R-:W-:Y:S02]  /*48c0*/  LEA.HI.X.SX32 R10, R10, c[0x0][0x16c], 0x1, P3 ;  /* 0x00005b000a0a7a11 */ /* 0x000fe400018f0eff */
[----:B------:R-:W-:Y:S02]  /*48d0*/  LEA.HI.X.SX32 R9, R9, c[0x0][0x16c], 0x1, P2 ;  /* 0x00005b0009097a11 */ /* 0x000fe400010f0eff */
[----:B------:R-:W-:Y:S02]  /*48e0*/  LEA.HI.X.SX32 R7, R7, c[0x0][0x16c], 0x1, P1 ;  /* 0x00005b0007077a11 */ /* 0x000fe400008f0eff */
[----:B------:R-:W-:Y:S02]  /*48f0*/  LEA.HI.X.SX32 R6, R6, c[0x0][0x16c], 0x1, P0 ;  /* 0x00005b0006067a11 */ /* 0x000fe400000f0eff */
[----:B------:R-:W-:-:S02]  /*4900*/  LEA R213, P5, R5, c[0x0][0x168], 0x1 ;  /* 0x00005a0005d57a11 */ /* 0x000fc400078a08ff */
[----:B0-----:R-:W-:Y:S02]  /*4910*/  LEA R11, P4, R4, c[0x0][0x168], 0x1 ;  /* 0x00005a00040b7a11 */ /* 0x001fe400078808ff */
[----:B------:R-:W-:Y:S02]  /*4920*/  LEA R214, P3, R3, c[0x0][0x168], 0x1 ;  /* 0x00005a0003d67a11 */ /* 0x000fe400078608ff */
[----:B------:R-:W-:Y:S02]  /*4930*/  LEA R8, P2, R2, c[0x0][0x168], 0x1 ;  /* 0x00005a0002087a11 */ /* 0x000fe400078408ff */
[----:B------:R-:W-:Y:S02]  /*4940*/  LEA R215, P1, R0, c[0x0][0x168], 0x1 ;  /* 0x00005a0000d77a11 */ /* 0x000fe400078208ff */
[----:B------:R-:W-:Y:S02]  /*4950*/  LEA R166, P0, R165, c[0x0][0x168], 0x1 ;  /* 0x00005a00a5a67a11 */ /* 0x000fe400078008ff */
[----:B------:R-:W-:-:S02]  /*4960*/  LEA.HI.X.SX32 R5, R5, c[0x0][0x16c], 0x1, P5 ;  /* 0x00005b0005057a11 */ /* 0x000fc400028f0eff */
[----:B------:R-:W-:Y:S02]  /*4970*/  LEA.HI.X.SX32 R4, R4, c[0x0][0x16c], 0x1, P4 ;  /* 0x00005b0004047a11 */ /* 0x000fe400020f0eff */
[----:B------:R-:W-:Y:S02]  /*4980*/  LEA.HI.X.SX32 R3, R3, c[0x0][0x16c], 0x1, P3 ;  /* 0x00005b0003037a11 */ /* 0x000fe400018f0eff */
[----:B------:R-:W-:Y:S02]  /*4990*/  LEA.HI.X.SX32 R2, R2, c[0x0][0x16c], 0x1, P2 ;  /* 0x00005b0002027a11 */ /* 0x000fe400010f0eff */
[----:B------:R-:W-:Y:S02]  /*49a0*/  LEA.HI.X.SX32 R0, R0, c[0x0][0x16c], 0x1, P1 ;  /* 0x00005b0000007a11 */ /* 0x000fe400008f0eff */
[----:B------:R-:W-:Y:S02]  /*49b0*/  LEA.HI.X.SX32 R165, R165, c[0x0][0x16c], 0x1, P0 ;  /* 0x00005b00a5a57a11 */ /* 0x000fe400000f0eff */
[----:B------:R-:W-:-:S02]  /*49c0*/  LEA R216, P5, R167, c[0x0][0x168], 0x1 ;  /* 0x00005a00a7d87a11 */ /* 0x000fc400078a08ff */
[----:B------:R-:W-:Y:S02]  /*49d0*/  LEA R169, P4, R168, c[0x0][0x168], 0x1 ;  /* 0x00005a00a8a97a11 */ /* 0x000fe400078808ff */
        /* <DEDUP_REMOVED lines=28> */
[----:B------:R-:W-:-:S02]  /*4ba0*/  LEA R225, P0, R192, c[0x0][0x168], 0x1 ;  /* 0x00005a00c0e17a11 */ /* 0x000fc400078008ff */
[----:B------:R-:W-:Y:S02]  /*4bb0*/  LEA.HI.X.SX32 R153, R153, c[0x0][0x16c], 0x1, P6 ;  /* 0x00005b0099997a11 */ /* 0x000fe400030f0eff */
[----:B------:R-:W-:Y:S02]  /*4bc0*/  LEA.HI.X.SX32 R187, R187, c[0x0][0x16c], 0x1, P5 ;  /* 0x00005b00bbbb7a11 */ /* 0x000fe400028f0eff */
[----:B------:R-:W-:Y:S02]  /*4bd0*/  LEA.HI.X.SX32 R180, R180, c[0x0][0x16c], 0x1, P4 ;  /* 0x00005b00b4b47a11 */ /* 0x000fe400020f0eff */
[----:B------:R-:W-:Y:S02]  /*4be0*/  LEA.HI.X.SX32 R189, R189, c[0x0][0x16c], 0x1, P3 ;  /* 0x00005b00bdbd7a11 */ /* 0x000fe400018f0eff */
[----:B------:R-:W-:Y:S02]  /*4bf0*/  LEA.HI.X.SX32 R181, R181, c[0x0][0x16c], 0x1, P2 ;  /* 0x00005b00b5b57a11 */ /* 0x000fe400010f0eff */
[----:B------:R-:W-:-:S02]  /*4c00*/  LEA.HI.X.SX32 R191, R191, c[0x0][0x16c], 0x1, P1 ;  /* 0x00005b00bfbf7a11 */ /* 0x000fc400008f0eff */
[----:B------:R-:W-:Y:S02]  /*4c10*/  LEA.HI.X.SX32 R192, R192, c[0x0][0x16c], 0x1, P0 ;  /* 0x00005b00c0c07a11 */ /* 0x000fe400000f0eff */
[----:B------:R-:W-:Y:S02]  /*4c20*/  LOP3.LUT R227, R226, 0x20, RZ, 0x3c, !PT ;  /* 0x00000020e2e37812 */ /* 0x000fe400078e3cff */
.L_x_3:
[----:B------:R-:W-:Y:S02]  /*4c30*/  ISETP.GE.AND P0, PT, R236, UR4, PT ;  /* 0x00000004ec007c0c */ /* 0x000fe4000bf06270 */
[----:B------:R-:W-:Y:S02]  /*4c40*/  IADD3 R40, P1, R130, R235, RZ ;  /* 0x000000eb82287210 */ /* 0x000fe40007f3e0ff */
[----:B------:R-:W-:Y:S02]  /*4c50*/  LOP3.LUT R42, R236, 0x8, RZ, 0xfc, !PT ;  /* 0x00000008ec2a7812 */ /* 0x000fe400078efcff */
[----:B------:R-:W-:Y:S01]  /*4c60*/  PRMT R103, RZ, 0x7610, R103 ;  /* 0x00007610ff677816 */ /* 0x000fe20000000067 */
[----:B------:R-:W-:Y:S01]  /*4c70*/  IMAD.X R41, R131, 0x1, R234, P1 ;  /* 0x0000000183297824 */ /* 0x000fe200008e06ea */
[----:B------:R-:W-:-:S05]  /*4c80*/  ISETP.GE.AND P1, PT, R42, UR4, PT ;  /* 0x000000042a007c0c */ /* 0x000fca000bf26270 */
[----:B------:R0:W2:Y:S01]  /*4c90*/  @!P0 LDG.E.U16 R103, [R40.64] ;  /* 0x0000000628678981 */ /* 0x0000a2000c1e1500 */
[----:B------:R-:W-:Y:S02]  /*4ca0*/  PRMT R102, RZ, 0x7610, R102 ;  /* 0x00007610ff667816 */ /* 0x000fe40000000066 */
[----:B------:R-:W-:Y:S02]  /*4cb0*/  LOP3.LUT R42, R236, 0x10, RZ, 0xfc, !PT ;  /* 0x00000010ec2a7812 */ /* 0x000fe400078efcff */
[----:B0-----:R-:W-:-:S05]  /*4cc0*/  IADD3 R40, P0, R130, R233, RZ ;  /* 0x000000e982287210 */ /* 0x001fca0007f1e0ff */
[----:B------:R-:W-:-:S05]  /*4cd0*/  IMAD.X R41, R131, 0x1, R232, P0 ;  /* 0x0000000183297824 */ /* 0x000fca00000e06e8 */
[----:B------:R0:W3:Y:S01]  /*4ce0*/  @!P1 LDG.E.U16 R102, [R40.64] ;  /* 0x0000000628669981 */ /* 0x0000e2000c1e1500 */
[----:B------:R-:W-:Y:S02]  /*4cf0*/  ISETP.GE.AND P1, PT, R42, UR4, PT ;  /* 0x000000042a007c0c */ /* 0x000fe4000bf26270 */
[----:B------:R-:W-:Y:S01]  /*4d00*/  PRMT R101, RZ, 0x7610, R101 ;  /* 0x00007610ff657816 */ /* 0x000fe20000000065 */
[----:B------:R-:W1:Y:S01]  /*4d10*/  S2R R42, SR_TID.X ;  /* 0x00000000002a7919 */ /* 0x000e620000002100 */
[----:B------:R-:W-:Y:S02]  /*4d20*/  LOP3.LUT R43, R236, 0x18, RZ, 0xfc, !PT ;  /* 0x00000018ec2b7812 */ /* 0x000fe400078efcff */
[----:B0-----:R-:W-:-:S05]  /*4d30*/  IADD3 R40, P0, R130, R231, RZ ;  /* 0x000000e782287210 */ /* 0x001fca0007f1e0ff */
[----:B------:R-:W-:-:S05]  /*4d40*/  IMAD.X R41, R131, 0x1, R230, P0 ;  /* 0x0000000183297824 */ /* 0x000fca00000e06e6 */
[----:B------:R0:W4:Y:S01]  /*4d50*/  @!P1 LDG.E.U16 R101, [R40.64] ;  /* 0x0000000628659981 */ /* 0x000122000c1e1500 */
[----:B------:R-:W-:Y:S02]  /*4d60*/  ISETP.GE.AND P1, PT, R43, UR4, PT ;  /* 0x000000042b007c0c */ /* 0x000fe4000bf26270 */
[----:B------:R-:W-:Y:S02]  /*4d70*/  PRMT R100, RZ, 0x7610, R100 ;  /* 0x00007610ff647816 */ /* 0x000fe40000000064 */
[----:B-1----:R-:W-:Y:S02]  /*4d80*/  LOP3.LUT R42, R42, 0x1f, RZ, 0xc0, !PT ;  /* 0x0000001f2a2a7812 */ /* 0x002fe400078ec0ff */
[----:B0-----:R-:W-:-:S05]  /*4d90*/  IADD3 R40, P0, R130, R229, RZ ;  /* 0x000000e582287210 */ /* 0x001fca0007f1e0ff */
[----:B------:R-:W-:-:S05]  /*4da0*/  IMAD.X R41, R131, 0x1, R228, P0 ;  /* 0x0000000183297824 */ /* 0x000fca00000e06e4 */
[----:B------:R0:W5:Y:S01]  /*4db0*/  @!P1 LDG.E.U16 R100, [R40.64] ;  /* 0x0000000628649981 */ /* 0x000162000c1e1500 */
[----:B------:R-:W-:Y:S02]  /*4dc0*/  ISETP.GE.AND P0, PT, R42, UR4, PT ;  /* 0x000000042a007c0c */ /* 0x000fe4000bf06270 */
[----:B------:R-:W-:Y:S01]  /*4dd0*/  PRMT R95, RZ, 0x7610, R95 ;  /* 0x00007610ff5f7816 */ /* 0x000fe2000000005f */
[----:B------:R-:W-:Y:S01]  /*4de0*/  BAR.SYNC.DEFER_BLOCKING 0x0 ;  /* 0x0000000000007b1d */ /* 0x000fe20000010000 */
[----:B0-----:R-:W-:-:S05]  /*4df0*/  IADD3 R40, P1, R225, R160, RZ ;  /* 0x000000a0e1287210 */ /* 0x001fca0007f3e0ff */
[----:B------:R-:W-:Y:S01]  /*4e00*/  IMAD.X R41, R192, 0x1, R161, P1 ;  /* 0x00000001c0297824 */ /* 0x000fe200008e06a1 */
[----:B------:R-:W-:-:S04]  /*4e10*/  PRMT R94, RZ, 0x7610, R94 ;  /* 0x00007610ff5e7816 */ /* 0x000fc8000000005e */
[----:B------:R0:W5:Y:S02]  /*4e20*/  @!P0 LDG.E.U16 R95, [R40.64] ;  /* 0x00000006285f8981 */ /* 0x000164000c1e1500 */
[----:B0-----:R-:W-:-:S05]  /*4e30*/  IADD3 R40, P1, R224, R160, RZ ;  /* 0x000000a0e0287210 */ /* 0x001fca0007f3e0ff */
[----:B------:R-:W-:-:S05]  /*4e40*/  IMAD.X R41, R191, 0x1, R161, P1 ;  /* 0x00000001bf297824 */ /* 0x000fca00008e06a1 */
[----:B------:R0:W5:Y:S01]  /*4e50*/  @!P0 LDG.E.U16 R94, [R40.64] ;  /* 0x00000006285e8981 */ /* 0x000162000c1e1500 */
[----:B------:R-:W-:Y:S02]  /*4e60*/  PRMT R93, RZ, 0x7610, R93 ;  /* 0x00007610ff5d7816 */ /* 0x000fe4000000005d */
        /* <DEDUP_REMOVED lines=21> */
[----:B------:R-:W-:Y:S01]  /*4fc0*/  IMAD.X R41, R185, 0x1, R161, P1 ;  /* 0x00000001b9297824 */ /* 0x000fe200008e06a1 */
[----:B------:R-:W-:-:S04]  /*4fd0*/  IADD3 R42, P1, R193, R160, RZ ;  /* 0x000000a0c12a7210 */ /* 0x000fc80007f3e0ff */
[----:B------:R0:W5:Y:S01]  /*4fe0*/  @!P0 LDG.E.U16 R44, [R40.64] ;  /* 0x00000006282c8981 */ /* 0x000162000c1e1500 */
[----:B------:R-:W-:Y:S01]  /*4ff0*/  IMAD.X R43, R154, 0x1, R161, P1 ;  /* 0x000000019a2b7824 */ /* 0x000fe200008e06a1 */
[----:B0-----:R-:W-:-:S06]  /*5000*/  PRMT R40, RZ, 0x7610, R40 ;  /* 0x00007610ff287816 */ /* 0x001fcc0000000028 */
        /* <DEDUP_REMOVED lines=8> */
[----:B------:R0:W5:Y:S02]  /*5090*/  @!P0 LDG.E.U16 R41, [R42.64] ;  /* 0x000000062a298981 */ /* 0x000164000c1e1500 */
[----:B0-----:R-:W-:-:S05]  /*50a0*/  IADD3 R42, P1, R183, R160, RZ ;  /* 0x000000a0b72a7210 */ /* 0x001fca0007f3e0ff */
[----:B------:R-:W-:Y:S01]  /*50b0*/  IMAD.X R43, R176, 0x1, R161, P1 ;  /* 0x00000001b02b7824 */ /* 0x000fe200008e06a1 */
[----:B--2---:R0:W-:Y:S02]  /*50c0*/  STS.U16 [R163+0x8000], R103 ;  /* 0x00800067a3007388 */ /* 0x0041e40000000400 */
[----:B0-----:R-:W-:-:S06]  /*50d0*/  PRMT R103, RZ, 0x7610, R103 ;  /* 0x00007610ff677816 */ /* 0x001fcc0000000067 */
[----:B------:R0:W2:Y:S04]  /*50e0*/  @!P0 LDG.E.U16 R103, [R42.64] ;  /* 0x000000062a678981 */ /* 0x0000a8000c1e1500 */
[----:B---3--:R1:W-:Y:S01]  /*50f0*/  STS.U16 [R163+0x8200], R102 ;  /* 0x00820066a3007388 */ /* 0x0083e20000000400 */
[----:B0-----:R-:W-:Y:S02]  /*5100*/  IADD3 R42, P1, R219, R160, RZ ;  /* 0x000000a0db2a7210 */ /* 0x001fe40007f3e0ff */
[----:B-1----:R-:W-:-:S03]  /*5110*/  PRMT R102, RZ, 0x7610, R102 ;  /* 0x00007610ff667816 */ /* 0x002fc60000000066 */
[----:B------:R-:W-:-:S05]  /*5120*/  IMAD.X R43, R175, 0x1, R161, P1 ;  /* 0x00000001af2b7824 */ /* 0x000fca00008e06a1 */
[----:B------:R0:W3:Y:S04]  /*5130*/  @!P0 LDG.E.U16 R102, [R42.64] ;  /* 0x000000062a668981 */ /* 0x0000e8000c1e1500 */
[----:B----4-:R1:W-:Y:S01]  /*5140*/  STS.U16 [R163+0x8400], R101 ;  /* 0x00840065a3007388 */ /* 0x0103e20000000400 */
[----:B0-----:R-:W-:Y:S02]  /*5150*/  IADD3 R42, P1, R182, R160, RZ ;  /* 0x000000a0b62a7210 */ /* 0x001fe40007f3e0ff */
[----:B-1----:R-:W-:-:S03]  /*5160*/  PRMT R101, RZ, 0x7610, R101 ;  /* 0x00007610ff657816 */ /* 0x002fc60000000065 */
[----:B------:R-:W-:-:S05]  /*5170*/  IMAD.X R43, R174, 0x1, R161, P1 ;  /* 0x00000001ae2b7824 */ /* 0x000fca00008e06a1 */
[----:B------:R0:W4:Y:S04]  /*5180*/  @!P0 LDG.E.U16 R101, [R42.64] ;  /* 0x000000062a658981 */ /* 0x000128000c1e1500 */
[----:B-----5:R1:W-:Y:S01]  /*5190*/  STS.U16 [R163+0x8600], R100 ;  /* 0x00860064a3007388 */ /* 0x0203e20000000400 */
[----:B0-----:R-:W-:Y:S02]  /*51a0*/  IADD3 R42, P1, R218, R160, RZ ;  /* 0x000000a0da2a7210 */ /* 0x001fe40007f3e0ff */
[----:B-1----:R-:W-:-:S03]  /*51b0*/  PRMT R100, RZ, 0x7610, R100 ;  /* 0x00007610ff647816 */ /* 0x002fc60000000064 */
[----:B------:R-:W-:-:S05]  /*51c0*/  IMAD.X R43, R173, 0x1, R161, P1 ;  /* 0x00000001ad2b7824 */ /* 0x000fca00008e06a1 */
[----:B------:R0:W5:Y:S02]  /*51d0*/  @!P0 LDG.E.U16 R100, [R42.64] ;  /* 0x000000062a648981 */ /* 0x000164000c1e1500 */
[----:B0-----:R-:W-:Y:S02]  /*51e0*/  IADD3 R42, P1, R172, R160, RZ ;  /* 0x000000a0ac2a7210 */ /* 0x001fe40007f3e0ff */
[----:B------:R0:W-:Y:S03]  /*51f0*/  STS.U16 [R163], R95 ;  /* 0x0000005fa3007388 */ /* 0x0001e60000000400 */
[----:B------:R-:W-:Y:S01]  /*5200*/  IMAD.X R43, R171, 0x1, R161, P1 ;  /* 0x00000001ab2b7824 */ /* 0x000fe200008e06a1 */
[----:B0-----:R-:W-:-:S06]  /*5210*/  PRMT R95, RZ, 0x7610, R95 ;  /* 0x00007610ff5f7816 */ /* 0x001fcc000000005f */
[----:B------:R0:W5:Y:S04]  /*5220*/  @!P0 LDG.E.U16 R95, [R42.64] ;  /* 0x000000062a5f8981 */ /* 0x000168000c1e1500 */
[----:B------:R1:W-:Y:S01]  /*5230*/  STS.U16 [R163+0x200], R94 ;  /* 0x0002005ea3007388 */ /* 0x0003e20000000400 */
[----:B0-----:R-:W-:Y:S02]  /*5240*/  IADD3 R42, P1, R217, R160, RZ ;  /* 0x000000a0d92a7210 */ /* 0x001fe40007f3e0ff */
[----:B-1----:R-:W-:-:S03]  /*5250*/  PRMT R94, RZ, 0x7610, R94 ;  /* 0x00007610ff5e7816 */ /* 0x002fc6000000005e */
[----:B------:R-:W-:-:S05]  /*5260*/  IMAD.X R43, R170, 0x1, R161, P1 ;  /* 0x00000001aa2b7824 */ /* 0x000fca00008e06a1 */
        /* <DEDUP_REMOVED lines=30> */
[----:B------:R0:W5:Y:S02]  /*5450*/  @!P0 LDG.E.U16 R44, [R42.64] ;  /* 0x000000062a2c8981 */ /* 0x000164000c1e1500 */
[----:B0-----:R-:W-:-:S05]  /*5460*/  IADD3 R42, P1, R11, R160, RZ ;  /* 0x000000a00b2a7210 */ /* 0x001fca0007f3e0ff */
[----:B------:R-:W-:Y:S01]  /*5470*/  IMAD.X R43, R4, 0x1, R161, P1 ;  /* 0x00000001042b7824 */ /* 0x000fe200008e06a1 */
[----:B------:R0:W-:Y:S02]  /*5480*/  STS.U16 [R163+0x1000], R104 ;  /* 0x00100068a3007388 */ /* 0x0001e40000000400 */
[----:B0-----:R-:W-:-:S06]  /*5490*/  PRMT R104, RZ, 0x7610, R104 ;  /* 0x00007610ff687816 */ /* 0x001fcc0000000068 */
        /* <DEDUP_REMOVED lines=27> */
[----:B------:R0:W-:Y:S03]  /*5650*/  STS.U16 [R163+0x1c00], R95 ;  /* 0x001c005fa3007388 */ /* 0x0001e60000000400 */
        /* <DEDUP_REMOVED lines=172> */
[----:B------:R-:W5:Y:S01]  /*6120*/  @!P0 LDG.E.U16 R45, [R42.64] ;  /* 0x000000062a2d8981 */ /* 0x000f62000c1e1500 */
[----:B------:R-:W-:Y:S01]  /*6130*/  IADD3 R158, R158, -0x1, RZ ;  /* 0xffffffff9e9e7810 */ /* 0x000fe20007ffe0ff */
[----:B------:R-:W-:Y:S02]  /*6140*/  UIADD3 UR4, UR4, -0x20, URZ ;  /* 0xffffffe004047890 */ /* 0x000fe4000fffe03f */
[----:B------:R-:W-:Y:S01]  /*6150*/  STS.U16 [R163+0x7e00], R40 ;  /* 0x007e0028a3007388 */ /* 0x000fe20000000400 */
[----:B------:R-:W-:-:S03]  /*6160*/  ISETP.NE.U32.AND P0, PT, R158, RZ, PT ;  /* 0x000000ff9e00720c */ /* 0x000fc60003f05070 */
[----:B------:R-:W-:Y:S04]  /*6170*/  STS.U16 [R163+0x6200], R44 ;  /* 0x0062002ca3007388 */ /* 0x000fe80000000400 */
[----:B------:R-:W-:Y:S04]  /*6180*/  STS.U16 [R163+0x6400], R104 ;  /* 0x00640068a3007388 */ /* 0x000fe80000000400 */
[----:B------:R-:W-:Y:S04]  /*6190*/  STS.U16 [R163+0x6600], R41 ;  /* 0x00660029a3007388 */ /* 0x000fe80000000400 */
[----:B--2---:R-:W-:Y:S04]  /*61a0*/  STS.U16 [R163+0x6800], R103 ;  /* 0x00680067a3007388 */ /* 0x004fe80000000400 */
[----:B---3--:R-:W-:Y:S04]  /*61b0*/  STS.U16 [R163+0x6a00], R102 ;  /* 0x006a0066a3007388 */ /* 0x008fe80000000400 */
[----:B----4-:R-:W-:Y:S04]  /*61c0*/  STS.U16 [R163+0x6c00], R101 ;  /* 0x006c0065a3007388 */ /* 0x010fe80000000400 */
[----:B-----5:R-:W-:Y:S04]  /*61d0*/  STS.U16 [R163+0x6e00], R100 ;  /* 0x006e0064a3007388 */ /* 0x020fe80000000400 */
[----:B------:R-:W-:Y:S04]  /*61e0*/  STS.U16 [R163+0x7000], R95 ;  /* 0x0070005fa3007388 */ /* 0x000fe80000000400 */
[----:B------:R-:W-:Y:S04]  /*61f0*/  STS.U16 [R163+0x7200], R94 ;  /* 0x0072005ea3007388 */ /* 0x000fe80000000400 */
[----:B------:R-:W-:Y:S04]  /*6200*/  STS.U16 [R163+0x7400], R93 ;  /* 0x0074005da3007388 */ /* 0x000fe80000000400 */
[----:B------:R-:W-:Y:S04]  /*6210*/  STS.U16 [R163+0x7600], R92 ;  /* 0x0076005ca3007388 */ /* 0x000fe80000000400 */
[----:B------:R-:W-:Y:S04]  /*6220*/  STS.U16 [R163+0x7800], R47 ;  /* 0x0078002fa3007388 */ /* 0x000fe80000000400 */
[----:B------:R-:W-:Y:S04]  /*6230*/  STS.U16 [R163+0x7a00], R46 ;  /* 0x007a002ea3007388 */ /* 0x000fe80000000400 */
[----:B------:R-:W-:Y:S04]  /*6240*/  STS.U16 [R163+0x7c00], R45 ;  /* 0x007c002da3007388 */ /* 0x000fe80000000400 */
[----:B------:R-:W-:Y:S06]  /*6250*/  BAR.SYNC.DEFER_BLOCKING 0x0 ;  /* 0x0000000000007b1d */ /* 0x000fec0000010000 */
[----:B------:R-:W-:Y:S04]  /*6260*/  LDSM.16.MT88.4 R92, [R226+0x8000] ;  /* 0x00800000e25c783b */ /* 0x000fe80000004200 */
[----:B------:R-:W0:Y:S04]  /*6270*/  LDSM.16.M88.4 R40, [R162] ;  /* 0x00000000a228783b */ /* 0x000e280000000200 */
[----:B------:R-:W1:Y:S04]  /*6280*/  LDSM.16.MT88.4 R100, [R227+0x8000] ;  /* 0x00800000e364783b */ /* 0x000e680000004200 */
[----:B------:R-:W-:Y:S04]  /*6290*/  LDSM.16.MT88.4 R104, [R226+0x8400] ;  /* 0x00840000e268783b */ /* 0x000fe80000004200 */
[----:B------:R-:W-:Y:S04]  /*62a0*/  LDSM.16.MT88.4 R108, [R227+0x8400] ;  /* 0x00840000e36c783b */ /* 0x000fe80000004200 */
[----:B------:R-:W2:Y:S01]  /*62b0*/  LDSM.16.M88.4 R44, [R162+0x1000] ;  /* 0x00100000a22c783b */ /* 0x000ea20000000200 */
[-C--:B0-----:R-:W-:Y:S08]  /*62c0*/  HMMA.16816.F32.BF16 R124, R92, R40.reuse, R124 ;  /* 0x000000285c7c723c */ /* 0x081ff0000004187c */
[----:B-1----:R-:W-:Y:S08]  /*62d0*/  HMMA.16816.F32.BF16 R116, R100, R40, R116 ;  /* 0x000000286474723c */ /* 0x002ff00000041874 */
[----:B--2---:R-:W-:Y:S08]  /*62e0*/  HMMA.16816.F32.BF16 R120, R92, R44, R120 ;  /* 0x0000002c5c78723c */ /* 0x004ff00000041878 */
[-C--:B------:R-:W-:Y:S08]  /*62f0*/  HMMA.16816.F32.BF16 R124, R104, R42.reuse, R124 ;  /* 0x0000002a687c723c */ /* 0x080ff0000004187c */
[----:B------:R-:W-:Y:S01]  /*6300*/  HMMA.16816.F32.BF16 R116, R108, R42, R116 ;  /* 0x0000002a6c74723c */ /* 0x000fe20000041874 */
[----:B------:R-:W0:Y:S07]  /*6310*/  LDSM.16.M88.4 R40, [R162+0x2000] ;  /* 0x00200000a228783b */ /* 0x000e2e0000000200 */
[----:B------:R-:W-:Y:S07]  /*6320*/  HMMA.16816.F32.BF16 R112, R100, R44, R112 ;  /* 0x0000002c6470723c */ /* 0x000fee0000041870 */
[----:B------:R-:W-:Y:S01]  /*6330*/  IMAD.MOV.U32 R45, RZ, RZ, c[0x0][0x188] ;  /* 0x00006200ff2d7624 */ /* 0x000fe200078e00ff */
[----:B------:R-:W-:Y:S03]  /*6340*/  HMMA.16816.F32.BF16 R120, R104, R46, R120 ;  /* 0x0000002e6878723c */ /* 0x000fe60000041878 */
[----:B------:R-:W-:-:S04]  /*6350*/  IMAD.SHL.U32 R45, R45, 0x20, RZ ;  /* 0x000000202d2d7824 */ /* 0x000fc800078e00ff */
[----:B------:R-:W-:-:S09]  /*6360*/  IMAD.WIDE R130, R45, 0x2, R130 ;  /* 0x000000022d827825 */ /* 0x000fd200078e0282 */
[----:B------:R-:W-:Y:S08]  /*6370*/  HMMA.16816.F32.BF16 R112, R108, R46, R112 ;  /* 0x0000002e6c70723c */ /* 0x000ff00000041870 */
[-C--:B0-----:R-:W-:Y:S08]  /*6380*/  HMMA.16816.F32.BF16 R72, R92, R40.reuse, R72 ;  /* 0x000000285c48723c */ /* 0x081ff00000041848 */
[----:B------:R-:W-:Y:S11]  /*6390*/  HMMA.16816.F32.BF16 R48, R100, R40, R48 ;  /* 0x000000286430723c */ /* 0x000ff60000041830 */
[----:B------:R-:W-:Y:S05]  /*63a0*/  @!UPT UIADD3 URZ, URZ, URZ, URZ ;  /* 0x0000003f3f3ff290 */ /* 0x000fea000fffe03f */
[-C--:B------:R-:W-:Y:S08]  /*63b0*/  HMMA.16816.F32.BF16 R72, R104, R42.reuse, R72 ;  /* 0x0000002a6848723c */ /* 0x080ff00000041848 */
[----:B------:R-:W-:Y:S01]  /*63c0*/  HMMA.16816.F32.BF16 R48, R108, R42, R48 ;  /* 0x0000002a6c30723c */ /* 0x000fe20000041830 */
[----:B------:R-:W0:Y:S07]  /*63d0*/  LDSM.16.M88.4 R40, [R162+0x3000] ;  /* 0x00300000a228783b */ /* 0x000e2e0000000200 */
        /* <DEDUP_REMOVED lines=25> */
[----:B------:R-:W-:Y:S07]  /*6570*/  HMMA.16816.F32.BF16 R68, R100, R40, R68 ;  /* 0x000000286444723c */ /* 0x000fee0000041844 */
[----:B------:R-:W-:-:S02]  /*6580*/  IMAD.MOV.U32 R40, RZ, RZ, R193 ;  /* 0x000000ffff287224 */ /* 0x000fc400078e00c1 */
[----:B------:R-:W-:-:S04]  /*6590*/  IMAD.MOV.U32 R41, RZ, RZ, R154 ;  /* 0x000000ffff297224 */ /* 0x000fc800078e009a */
[----:B------:R-:W-:-:S03]  /*65a0*/  IMAD.WIDE R40, R159, 0x2, R40 ;  /* 0x000000029f287825 */ /* 0x000fc600078e0228 */
[-C--:B------:R-:W-:Y:S01]  /*65b0*/  HMMA.16816.F32.BF16 R96, R104, R42.reuse, R96 ;  /* 0x0000002a6860723c */ /* 0x080fe20000041860 */
[----:B------:R-:W-:Y:S02]  /*65c0*/  IMAD.MOV.U32 R193, RZ, RZ, R40 ;  /* 0x000000ffffc17224 */ /* 0x000fe400078e0028 */
[----:B------:R-:W-:Y:S02]  /*65d0*/  IMAD.MOV.U32 R154, RZ, RZ, R41 ;  /* 0x000000ffff9a7224 */ /* 0x000fe400078e0029 */
[----:B------:R-:W-:Y:S02]  /*65e0*/  IMAD.MOV.U32 R40, RZ, RZ, R157 ;  /* 0x000000ffff287224 */ /* 0x000fe400078e009d */
[----:B------:R-:W-:Y:S01]  /*65f0*/  IMAD.MOV.U32 R41, RZ, RZ, R153 ;  /* 0x000000ffff297224 */ /* 0x000fe200078e0099 */
[----:B------:R-:W-:Y:S03]  /*6600*/  HMMA.16816.F32.BF16 R68, R108, R42, R68 ;  /* 0x0000002a6c44723c */ /* 0x000fe60000041844 */
[----:B------:R-:W-:-:S04]  /*6610*/  IMAD.WIDE R40, R159, 0x2, R40 ;  /* 0x000000029f287825 */ /* 0x000fc800078e0228 */
[----:B------:R-:W-:Y:S02]  /*6620*/  IMAD.MOV.U32 R157, RZ, RZ, R40 ;  /* 0x000000ffff9d7224 */ /* 0x000fe400078e0028 */
[----:B------:R-:W-:Y:S02]  /*6630*/  IMAD.MOV.U32 R153, RZ, RZ, R41 ;  /* 0x000000ffff997224 */ /* 0x000fe400078e0029 */
[----:B------:R-:W-:Y:S02]  /*6640*/  IMAD.MOV.U32 R42, RZ, RZ, R194 ;  /* 0x000000ffff2a7224 */ /* 0x000fe400078e00c2 */
[----:B------:R-:W-:Y:S02]  /*6650*/  IMAD.MOV.U32 R43, RZ, RZ, R151 ;  /* 0x000000ffff2b7224 */ /* 0x000fe400078e0097 */
[----:B------:R-:W-:Y:S02]  /*6660*/  IMAD.MOV.U32 R40, RZ, RZ, R156 ;  /* 0x000000ffff287224 */ /* 0x000fe400078e009c */
[----:B------:R-:W-:-:S02]  /*6670*/  IMAD.MOV.U32 R41, RZ, RZ, R150 ;  /* 0x000000ffff297224 */ /* 0x000fc400078e0096 */
[----:B------:R-:W-:-:S04]  /*6680*/  IMAD.WIDE R42, R159, 0x2, R42 ;  /* 0x000000029f2a7825 */ /* 0x000fc800078e022a */
[----:B------:R-:W-:-:S04]  /*6690*/  IMAD.WIDE R40, R159, 0x2, R40 ;  /* 0x000000029f287825 */ /* 0x000fc800078e0228 */
[----:B------:R-:W-:Y:S02]  /*66a0*/  IMAD.MOV.U32 R194, RZ, RZ, R42 ;  /* 0x000000ffffc27224 */ /* 0x000fe400078e002a */
[----:B------:R-:W-:Y:S02]  /*66b0*/  IMAD.MOV.U32 R151, RZ, RZ, R43 ;  /* 0x000000ffff977224 */ /* 0x000fe400078e002b */
[----:B------:R-:W-:Y:S02]  /*66c0*/  IMAD.MOV.U32 R156, RZ, RZ, R40 ;  /* 0x000000ffff9c7224 */ /* 0x000fe400078e0028 */
[----:B------:R-:W-:Y:S02]  /*66d0*/  IMAD.MOV.U32 R150, RZ, RZ, R41 ;  /* 0x000000ffff967224 */ /* 0x000fe400078e0029 */
[----:B------:R-:W-:Y:S02]  /*66e0*/  IMAD.MOV.U32 R42, RZ, RZ, R195 ;  /* 0x000000ffff2a7224 */ /* 0x000fe400078e00c3 */
[----:B------:R-:W-:-:S02]  /*66f0*/  IMAD.MOV.U32 R43, RZ, RZ, R148 ;  /* 0x000000ffff2b7224 */ /* 0x000fc400078e0094 */
[----:B------:R-:W-:Y:S02]  /*6700*/  IMAD.MOV.U32 R40, RZ, RZ, R155 ;  /* 0x000000ffff287224 */ /* 0x000fe400078e009b */
[----:B------:R-:W-:Y:S02]  /*6710*/  IMAD.MOV.U32 R41, RZ, RZ, R147 ;  /* 0x000000ffff297224 */ /* 0x000fe400078e0093 */
        /* <DEDUP_REMOVED lines=295> */
[----:B------:R-:W-:Y:S01]  /*7990*/  IMAD.MOV.U32 R192, RZ, RZ, R41 ;  /* 0x000000ffffc07224 */ /* 0x000fe200078e0029 */
[----:B------:R-:W-:Y:S01]  /*79a0*/  @!P0 CALL.REL.NOINC `(.L_x_2) ;  /* 0x0000001000008944 */ /* 0x000fe20003c00000 */
[----:B------:R-:W-:Y:S05]  /*79b0*/  BRA `(.L_x_3) ;  /* 0xffffd27000007947 */ /* 0x000fea000383ffff */
.L_x_2:
[----:B------:R-:W-:Y:S02]  /*79c0*/  F2FP.BF16.PACK_AB R12, R115, R119 ;  /* 0x00000077730c723e */ /* 0x000fe400000010ff */
[----:B------:R-:W-:Y:S02]  /*79d0*/  F2FP.BF16.PACK_AB R8, R114, R118 ;  /* 0x000000767208723e */ /* 0x000fe400000010ff */
[----:B------:R-:W-:-:S02]  /*79e0*/  F2FP.BF16.PACK_AB R4, R113, R117 ;  /* 0x000000757104723e */ /* 0x000fc400000010ff */
[----:B------:R-:W-:Y:S02]  /*79f0*/  F2FP.BF16.PACK_AB R24, R123, R127 ;  /* 0x0000007f7b18723e */ /* 0x000fe400000010ff */
[----:B------:R-:W-:Y:S02]  /*7a00*/  F2FP.BF16.PACK_AB R20, R122, R126 ;  /* 0x0000007e7a14723e */ /* 0x000fe400000010ff */
[----:B------:R-:W-:Y:S02]  /*7a10*/  F2FP.BF16.PACK_AB R16, R121, R125 ;  /* 0x0000007d7910723e */ /* 0x000fe400000010ff */
        /* <DEDUP_REMOVED lines=26> */
.L_x_1:
[----:B-1----:R-:W2:Y:S04]  /*7bc0*/  LDL.LU R0, [R1+0xb0] ;  /* 0x0000b00001007983 */ /* 0x002ea80000300800 */
[----:B------:R-:W3:Y:S04]  /*7bd0*/  LDL.LU R31, [R1+0xac] ;  /* 0x0000ac00011f7983 */ /* 0x000ee80000300800 */
[----:B0-----:R-:W4:Y:S04]  /*7be0*/  LDL.LU R30, [R1+0xa8] ;  /* 0x0000a800011e7983 */ /* 0x001f280000300800 */
[----:B------:R-:W5:Y:S04]  /*7bf0*/  LDL.LU R48, [R1+0xc0] ;  /* 0x0000c00001307983 */ /* 0x000f680000300800 */
[----:B------:R-:W0:Y:S01]  /*7c00*/  S2R R32, SR_TID.X ;  /* 0x0000000000207919 */ /* 0x000e220000002100 */
[----:B------:R-:W-:-:S03]  /*7c10*/  ISETP.GE.AND P0, PT, R240, c[0x0][0x178], PT ;  /* 0x00005e00f0007a0c */ /* 0x000fc60003f06270 */
[----:B------:R-:W3:Y:S01]  /*7c20*/  LDL.LU R47, [R1+0xbc] ;  /* 0x0000bc00012f7983 */ /* 0x000ee20000300800 */
[C---:B0-----:R-:W-:Y:S02]  /*7c30*/  IMAD.SHL.U32 R3, R32.reuse, 0x4, RZ ;  /* 0x0000000420037824 */ /* 0x041fe400078e00ff */
[C---:B------:R-:W-:Y:S02]  /*7c40*/  IMAD.SHL.U32 R28, R32.reuse, 0x1000, RZ ;  /* 0x00001000201c7824 */ /* 0x040fe400078e00ff */
[----:B------:R-:W-:Y:S01]  /*7c50*/  IMAD.SHL.U32 R29, R32, 0x10, RZ ;  /* 0x00000010201d7824 */ /* 0x000fe200078e00ff */
[C---:B------:R-:W-:Y:S01]  /*7c60*/  ISETP.LT.AND P6, PT, R164.reuse, c[0x0][0x17c], !P0 ;  /* 0x00005f00a4007a0c */ /* 0x040fe200047c1270 */
[----:B------:R-:W-:Y:S01]  /*7c70*/  IMAD R43, R164, c[0x0][0x198], RZ ;  /* 0x00006600a42b7a24 */ /* 0x000fe200078e02ff */
[----:B------:R-:W-:Y:S01]  /*7c80*/  LOP3.LUT R28, R28, 0x6000, RZ, 0xc0, !PT ;  /* 0x000060001c1c7812 */ /* 0x000fe200078ec0ff */
[----:B------:R-:W-:Y:S01]  /*7c90*/  IMAD R33, R238, c[0x0][0x198], RZ ;  /* 0x00006600ee217a24 */ /* 0x000fe200078e02ff */
[----:B------:R-:W-:Y:S02]  /*7ca0*/  BAR.SYNC.DEFER_BLOCKING 0x0 ;  /* 0x0000000000007b1d */ /* 0x000fe40000010000 */
[----:B------:R-:W-:-:S02]  /*7cb0*/  LOP3.LUT R29, R28, 0x3f0, R29, 0xf8, !PT ;  /* 0x000003f01c1d7812 */ /* 0x000fc400078ef81d */
[C---:B------:R-:W-:Y:S01]  /*7cc0*/  ISETP.LT.AND P5, PT, R239.reuse, c[0x0][0x17c], !P0 ;  /* 0x00005f00ef007a0c */ /* 0x040fe200047a1270 */
[----:B------:R-:W-:Y:S01]  /*7cd0*/  IMAD R239, R239, c[0x0][0x198], RZ ;  /* 0x00006600efef7a24 */ /* 0x000fe200078e02ff */
[----:B------:R-:W3:Y:S04]  /*7ce0*/  LDL.LU R50, [R1+0xb8] ;  /* 0x0000b80001327983 */ /* 0x000ee80000300800 */
[----:B------:R-:W3:Y:S04]  /*7cf0*/  LDL.LU R46, [R1+0xb4] ;  /* 0x0000b400012e7983 */ /* 0x000ee80000300800 */
[----:B------:R-:W3:Y:S04]  /*7d00*/  LDL.LU R52, [R1+0xa4] ;  /* 0x0000a40001347983 */ /* 0x000ee80000300800 */
[----:B------:R-:W3:Y:S04]  /*7d10*/  LDL.LU R51, [R1+0xa0] ;  /* 0x0000a00001337983 */ /* 0x000ee80000300800 */
[----:B------:R-:W3:Y:S01]  /*7d20*/  LDL.LU R49, [R1+0x9c] ;  /* 0x00009c0001317983 */ /* 0x000ee20000300800 */
[----:B--2---:R-:W-:Y:S01]  /*7d30*/  LOP3.LUT R2, R0, 0x1c60, RZ, 0xc0, !PT ;  /* 0x00001c6000027812 */ /* 0x004fe200078ec0ff */
[----:B------:R-:W-:-:S03]  /*7d40*/  IMAD.SHL.U32 R0, R32, 0x400, RZ ;  /* 0x0000040020007824 */ /* 0x000fc600078e00ff */
[----:B------:R-:W-:Y:S02]  /*7d50*/  LOP3.LUT R3, R2, 0x70, R3, 0x78, !PT ;  /* 0x0000007002037812 */ /* 0x000fe400078e7803 */
[----:B------:R-:W-:-:S05]  /*7d60*/  LOP3.LUT R0, R0, 0x6000, RZ, 0xc0, !PT ;  /* 0x0000600000007812 */ /* 0x000fca00078ec0ff */
[----:B------:R-:W-:-:S05]  /*7d70*/  IMAD.IADD R3, R0, 0x1, R3 ;  /* 0x0000000100037824 */ /* 0x000fca00078e0203 */
[----:B------:R-:W-:Y:S04]  /*7d80*/  STS.128 [R3], R120 ;  /* 0x0000007803007388 */ /* 0x000fe80000000c00 */
[----:B------:R-:W-:Y:S04]  /*7d90*/  STS.128 [R3+0x200], R16 ;  /* 0x0002001003007388 */ /* 0x000fe80000000c00 */
[----:B------:R-:W-:Y:S04]  /*7da0*/  STS.128 [R3+0x80], R20 ;  /* 0x0000801403007388 */ /* 0x000fe80000000c00 */
[----:B------:R-:W-:Y:S04]  /*7db0*/  STS.128 [R3+0x280], R24 ;  /* 0x0002801803007388 */ /* 0x000fe80000000c00 */
[----:B------:R-:W-:Y:S04]  /*7dc0*/  STS.128 [R3+0x100], R112 ;  /* 0x0001007003007388 */ /* 0x000fe80000000c00 */
[----:B------:R-:W-:Y:S04]  /*7dd0*/  STS.128 [R3+0x300], R4 ;  /* 0x0003000403007388 */ /* 0x000fe80000000c00 */
[----:B------:R-:W-:Y:S04]  /*7de0*/  STS.128 [R3+0x180], R8 ;  /* 0x0001800803007388 */ /* 0x000fe80000000c00 */
[----:B------:R-:W-:Y:S01]  /*7df0*/  STS.128 [R3+0x380], R12 ;  /* 0x0003800c03007388 */ /* 0x000fe20000000c00 */
[----:B------:R-:W-:-:S04]  /*7e00*/  SHF.R.U32.HI R0, RZ, 0x1, R32 ;  /* 0x00000001ff007819 */ /* 0x000fc80000011620 */
[----:B------:R-:W-:Y:S01]  /*7e10*/  LOP3.LUT R44, R29, 0x60, R0, 0x78, !PT ;  /* 0x000000601d2c7812 */ /* 0x000fe200078e7800 */
[----:B------:R-:W-:Y:S01]  /*7e20*/  BAR.SYNC.DEFER_BLOCKING 0x0 ;  /* 0x0000000000007b1d */ /* 0x000fe20000010000 */
[----:B------:R-:W-:-:S05]  /*7e30*/  IMAD R2, R240, c[0x0][0x194], RZ ;  /* 0x00006500f0027a24 */ /* 0x000fca00078e02ff */
[----:B------:R-:W0:Y:S04]  /*7e40*/  LDS.128 R8, [R44] ;  /* 0x000000002c087984 */ /* 0x000e280000000c00 */
[----:B------:R-:W1:Y:S04]  /*7e50*/  LDS.128 R12, [R44+0x400] ;  /* 0x000400002c0c7984 */ /* 0x000e680000000c00 */
[----:B------:R-:W2:Y:S01]  /*7e60*/  LDS.128 R4, [R44+0x800] ;  /* 0x000800002c047984 */ /* 0x000ea20000000c00 */
[----:B------:R-:W-:-:S03]  /*7e70*/  LEA R0, P1, R2, c[0x0][0x170], 0x1 ;  /* 0x00005c0002007a11 */ /* 0x000fc600078208ff */
[----:B------:R-:W3:Y:S01]  /*7e80*/  LDS.128 R16, [R44+0xc00] ;  /* 0x000c00002c107984 */ /* 0x000ee20000000c00 */
[----:B------:R-:W-:Y:S02]  /*7e90*/  LEA.HI.X.SX32 R2, R2, c[0x0][0x174], 0x1, P1 ;  /* 0x00005d0002027a11 */ /* 0x000fe400008f0eff */
[C---:B------:R-:W-:Y:S01]  /*7ea0*/  LEA R36, P1, R43.reuse, R0, 0x1 ;  /* 0x000000002b247211 */ /* 0x040fe200078208ff */
[----:B------:R-:W4:Y:S03]  /*7eb0*/  LDS.128 R20, [R44+0x1000] ;  /* 0x001000002c147984 */ /* 0x000f260000000c00 */
[----:B------:R-:W-:Y:S01]  /*7ec0*/  LEA.HI.X.SX32 R37, R43, R2, 0x1, P1 ;  /* 0x000000022b257211 */ /* 0x000fe200008f0eff */
[----:B------:R-:W4:Y:S01]  /*7ed0*/  LDS.128 R24, [R44+0x1400] ;  /* 0x001400002c187984 */ /* 0x000f220000000c00 */
[----:B------:R-:W-:Y:S02]  /*7ee0*/  ISETP.LT.AND P1, PT, R238, c[0x0][0x17c], !P0 ;  /* 0x00005f00ee007a0c */ /* 0x000fe40004721270 */
[----:B------:R-:W-:-:S04]  /*7ef0*/  LEA R38, P4, R239, R0, 0x1 ;  /* 0x00000000ef267211 */ /* 0x000fc800078808ff */
[----:B------:R-:W-:Y:S01]  /*7f00*/  LEA.HI.X.SX32 R39, R239, R2, 0x1, P4 ;  /* 0x00000002ef277211 */ /* 0x000fe200020f0eff */
[----:B0-----:R0:W-:Y:S01]  /*7f10*/  @P6 STG.E.U16 [R36.64], R8 ;  /* 0x0000000824006986 */ /* 0x0011e2000c101506 */
[----:B------:R-:W-:-:S04]  /*7f20*/  LEA R40, P6, R33, R0, 0x1 ;  /* 0x0000000021287211 */ /* 0x000fc800078c08ff */
[----:B------:R-:W-:Y:S01]  /*7f30*/  LEA.HI.X.SX32 R41, R33, R2, 0x1, P6 ;  /* 0x0000000221297211 */ /* 0x000fe200030f0eff */
[----:B-1----:R1:W-:Y:S04]  /*7f40*/  @P5 STG.E.U16 [R38.64], R12 ;  /* 0x0000000c26005986 */ /* 0x0023e8000c101506 */
[----:B--2---:R2:W-:Y:S01]  /*7f50*/  @P1 STG.E.U16 [R40.64], R4 ;  /* 0x0000000428001986 */ /* 0x0045e2000c101506 */
[----:B-----5:R-:W-:-:S03]  /*7f60*/  ISETP.LT.AND P1, PT, R48, c[0x0][0x17c], !P0 ;  /* 0x00005f0030007a0c */ /* 0x020fc60004721270 */
[----:B------:R-:W5:Y:S01]  /*7f70*/  LDL.LU R48, [R1+0x98] ;  /* 0x0000980001307983 */ /* 0x000f620000300800 */
[----:B---3--:R-:W-:Y:S02]  /*7f80*/  ISETP.LT.AND P3, PT, R31, c[0x0][0x17c], !P0 ;  /* 0x00005f001f007a0c */ /* 0x008fe40004761270 */
[----:B----4-:R-:W-:Y:S01]  /*7f90*/  ISETP.LT.AND P2, PT, R30, c[0x0][0x17c], !P0 ;  /* 0x00005f001e007a0c */ /* 0x010fe20004741270 */
[----:B------:R-:W-:Y:S01]  /*7fa0*/  LDS.128 R32, [R44+0x1c00] ;  /* 0x001c00002c207984 */ /* 0x000fe20000000c00 */
[C---:B------:R-:W-:Y:S01]  /*7fb0*/  ISETP.LT.AND P4, PT, R237.reuse, c[0x0][0x17c], !P0 ;  /* 0x00005f00ed007a0c */ /* 0x040fe20004781270 */
[----:B------:R-:W-:Y:S02]  /*7fc0*/  IMAD R237, R237, c[0x0][0x198], RZ ;  /* 0x00006600eded7a24 */ /* 0x000fe400078e02ff */
[----:B------:R-:W3:Y:S01]  /*7fd0*/  LDS.128 R28, [R44+0x1800] ;  /* 0x001800002c1c7984 */ /* 0x000ee20000000c00 */
[----:B------:R-:W-:Y:S02]  /*7fe0*/  IMAD.MOV.U32 R3, RZ, RZ, c[0x0][0x198] ;  /* 0x00006600ff037624 */ /* 0x000fe400078e00ff */
[----:B------:R-:W-:-:S02]  /*7ff0*/  LEA R42, P6, R237, R0, 0x1 ;  /* 0x00000000ed2a7211 */ /* 0x000fc400078c08ff */
[----:B------:R-:W-:Y:S02]  /*8000*/  IMAD R45, R3, 0x20, R43 ;  /* 0x00000020032d7824 */ /* 0x000fe400078e022b */
[----:B------:R-:W-:Y:S02]  /*8010*/  LEA.HI.X.SX32 R43, R237, R2, 0x1, P6 ;  /* 0x00000002ed2b7211 */ /* 0x000fe400030f0eff */
[----:B------:R-:W-:Y:S01]  /*8020*/  ISETP.LT.AND P6, PT, R47, c[0x0][0x17c], !P0 ;  /* 0x00005f002f007a0c */ /* 0x000fe200047c1270 */
[----:B------:R-:W-:Y:S01]  /*8030*/  IMAD R47, R3, 0x8, R45 ;  /* 0x00000008032f7824 */ /* 0x000fe200078e022d */
[C---:B0-----:R-:W-:Y:S01]  /*8040*/  LEA R36, P5, R45.reuse, R0, 0x1 ;  /* 0x000000002d247211 */ /* 0x041fe200078a08ff */
[----:B------:R0:W-:Y:S03]  /*8050*/  @P4 STG.E.U16 [R42.64], R16 ;  /* 0x000000102a004986 */ /* 0x0001e6000c101506 */
[----:B------:R-:W-:Y:S01]  /*8060*/  LEA.HI.X.SX32 R37, R45, R2, 0x1, P5 ;  /* 0x000000022d257211 */ /* 0x000fe200028f0eff */
[----:B------:R-:W-:Y:S01]  /*8070*/  IMAD R45, R3, 0x8, R47 ;  /* 0x00000008032d7824 */ /* 0x000fe200078e022f */
[----:B-1----:R-:W-:-:S04]  /*8080*/  LEA R38, P4, R47, R0, 0x1 ;  /* 0x000000002f267211 */ /* 0x002fc800078808ff */
[----:B------:R-:W-:Y:S01]  /*8090*/  LEA.HI.X.SX32 R39, R47, R2, 0x1, P4 ;  /* 0x000000022f277211 */ /* 0x000fe200020f0eff */
[----:B------:R-:W-:Y:S01]  /*80a0*/  IMAD R47, R3, 0x8, R45 ;  /* 0x00000008032f7824 */ /* 0x000fe200078e022d */
[C---:B--2---:R-:W-:Y:S01]  /*80b0*/  LEA R40, P4, R45.reuse, R0, 0x1 ;  /* 0x000000002d287211 */ /* 0x044fe200078808ff */
[----:B------:R1:W-:Y:S01]  /*80c0*/  @P3 STG.E.U16 [R36.64], R20 ;  /* 0x0000001424003986 */ /* 0x0003e2000c101506 */
[----:B------:R-:W-:Y:S02]  /*80d0*/  ISETP.LT.AND P5, PT, R50, c[0x0][0x17c], !P0 ;  /* 0x00005f0032007a0c */ /* 0x000fe400047a1270 */
[----:B------:R-:W-:Y:S01]  /*80e0*/  LEA.HI.X.SX32 R41, R45, R2, 0x1, P4 ;  /* 0x000000022d297211 */ /* 0x000fe200020f0eff */
[----:B------:R-:W-:Y:S01]  /*80f0*/  IMAD R45, R3, 0x8, R47 ;  /* 0x00000008032d7824 */ /* 0x000fe200078e022f */
[----:B------:R-:W-:Y:S01]  /*8100*/  ISETP.LT.AND P3, PT, R46, c[0x0][0x17c], !P0 ;  /* 0x00005f002e007a0c */ /* 0x000fe20004761270 */
[----:B------:R-:W2:Y:S01]  /*8110*/  LDL.LU R50, [R1+0x94] ;  /* 0x0000940001327983 */ /* 0x000ea20000300800 */
[----:B0-----:R-:W-:-:S03]  /*8120*/  LEA R42, P4, R47, R0, 0x1 ;  /* 0x000000002f2a7211 */ /* 0x001fc600078808ff */
[----:B------:R-:W4:Y:S04]  /*8130*/  LDL.LU R46, [R1+0x90] ;  /* 0x00009000012e7983 */ /* 0x000f280000300800 */
[----:B------:R0:W-:Y:S01]  /*8140*/  @P2 STG.E.U16 [R38.64], R24 ;  /* 0x0000001826002986 */ /* 0x0001e2000c101506 */
[----:B-1----:R-:W-:-:S03]  /*8150*/  LEA R36, P2, R45, R0, 0x1 ;  /* 0x000000002d247211 */ /* 0x002fc600078408ff */
[----:B------:R-:W4:Y:S01]  /*8160*/  LDL.LU R44, [R1+0x8c] ;  /* 0x00008c00012c7983 */ /* 0x000f220000300800 */
[-C--:B------:R-:W-:Y:S02]  /*8170*/  LEA.HI.X.SX32 R43, R47, R2.reuse, 0x1, P4 ;  /* 0x000000022f2b7211 */ /* 0x080fe400020f0eff */
[----:B------:R-:W-:Y:S02]  /*8180*/  LEA.HI.X.SX32 R37, R45, R2, 0x1, P2 ;  /* 0x000000022d257211 */ /* 0x000fe400010f0eff */
[----:B------:R-:W-:Y:S01]  /*8190*/  PRMT R8, R8, 0x7632, R8 ;  /* 0x0000763208087816 */ /* 0x000fe20000000008 */
[----:B---3--:R1:W-:Y:S01]  /*81a0*/  @P1 STG.E.U16 [R40.64], R28 ;  /* 0x0000001c28001986 */ /* 0x0083e2000c101506 */
[----:B------:R-:W-:-:S03]  /*81b0*/  ISETP.LT.AND P2, PT, R49, c[0x0][0x17c], !P0 ;  /* 0x00005f0031007a0c */ /* 0x000fc60004741270 */
[----:B------:R-:W-:Y:S01]  /*81c0*/  @P6 STG.E.U16 [R42.64], R32 ;  /* 0x000000202a006986 */ /* 0x000fe2000c101506 */
[----:B------:R-:W-:-:S03]  /*81d0*/  PRMT R20, R4, 0x7632, R20 ;  /* 0x0000763204147816 */ /* 0x000fc60000000014 */
[----:B------:R3:W-:Y:S04]  /*81e0*/  @P5 STG.E.U16 [R36.64], R8 ;  /* 0x0000000824005986 */ /* 0x0007e8000c101506 */
[----:B------:R-:W4:Y:S01]  /*81f0*/  LDL.LU R49, [R1+0x88] ;  /* 0x0000880001317983 */ /* 0x000f220000300800 */
[----:B-----5:R-:W-:-:S03]  /*8200*/  ISETP.LT.AND P5, PT, R48, c[0x0][0x17c], !P0 ;  /* 0x00005f0030007a0c */ /* 0x020fc600047a1270 */
[----:B------:R-:W5:Y:S04]  /*8210*/  LDL.LU R48, [R1+0x84] ;  /* 0x0000840001307983 */ /* 0x000f680000300800 */
[----:B------:R-:W5:Y:S01]  /*8220*/  LDL.LU R4, [R1+0x80] ;  /* 0x0000800001047983 */ /* 0x000f620000300800 */
[----:B------:R-:W-:-:S04]  /*8230*/  IMAD R45, R3, 0x8, R45 ;  /* 0x00000008032d7824 */ /* 0x000fc800078e022d */
[----:B------:R-:W-:Y:S01]  /*8240*/  IMAD R47, R3, 0x8, R45 ;  /* 0x00000008032f7824 */ /* 0x000fe200078e022d */
[C---:B0-----:R-:W-:Y:S02]  /*8250*/  LEA R38, P6, R45.reuse, R0, 0x1 ;  /* 0x000000002d267211 */ /* 0x041fe400078c08ff */
[----:B------:R-:W-:Y:S02]  /*8260*/  ISETP.LT.AND P1, PT, R52, c[0x0][0x17c], !P0 ;  /* 0x00005f0034007a0c */ /* 0x000fe40004721270 */
[----:B------:R-:W-:Y:S01]  /*8270*/  LEA.HI.X.SX32 R39, R45, R2, 0x1, P6 ;  /* 0x000000022d277211 */ /* 0x000fe200030f0eff */
[----:B------:R-:W-:Y:S01]  /*8280*/  IMAD R45, R3, 0x8, R47 ;  /* 0x00000008032d7824 */ /* 0x000fe200078e022f */
[----:B-1----:R-:W-:Y:S02]  /*8290*/  LEA R40, P6, R47, R0, 0x1 ;  /* 0x000000002f287211 */ /* 0x002fe400078c08ff */
[----:B------:R-:W-:Y:S01]  /*82a0*/  ISETP.LT.AND P4, PT, R51, c[0x0][0x17c], !P0 ;  /* 0x00005f0033007a0c */ /* 0x000fe20004781270 */
[----:B---3--:R-:W-:Y:S01]  /*82b0*/  IMAD R37, R3, 0x8, R45 ;  /* 0x0000000803257824 */ /* 0x008fe200078e022d */
[----:B------:R-:W-:-:S02]  /*82c0*/  LEA.HI.X.SX32 R41, R47, R2, 0x1, P6 ;  /* 0x000000022f297211 */ /* 0x000fc400030f0eff */
[C---:B------:R-:W-:Y:S02]  /*82d0*/  LEA R42, P6, R45.reuse, R0, 0x1 ;  /* 0x000000002d2a7211 */ /* 0x040fe400078c08ff */
[----:B------:R-:W-:Y:S02]  /*82e0*/  PRMT R12, R12, 0x7632, R12 ;  /* 0x000076320c0c7816 */ /* 0x000fe4000000000c */
[----:B------:R-:W-:Y:S01]  /*82f0*/  LEA.HI.X.SX32 R43, R45, R2, 0x1, P6 ;  /* 0x000000022d2b7211 */ /* 0x000fe200030f0eff */
[----:B------:R-:W-:Y:S01]  /*8300*/  IMAD R45, R3, 0x8, R37 ;  /* 0x00000008032d7824 */ /* 0x000fe200078e0225 */
[C---:B------:R-:W-:Y:S01]  /*8310*/  LEA R36, P6, R37.reuse, R0, 0x1 ;  /* 0x0000000025247211 */ /* 0x040fe200078c08ff */
[----:B------:R0:W-:Y:S01]  /*8320*/  @P3 STG.E.U16 [R38.64], R12 ;  /* 0x0000000c26003986 */ /* 0x0001e2000c101506 */
[----:B------:R-:W-:Y:S02]  /*8330*/  PRMT R16, R16, 0x7632, R16 ;  /* 0x0000763210107816 */ /* 0x000fe40000000010 */
[----:B------:R-:W-:Y:S01]  /*8340*/  LEA.HI.X.SX32 R37, R37, R2, 0x1, P6 ;  /* 0x0000000225257211 */ /* 0x000fe200030f0eff */
[----:B------:R1:W-:Y:S01]  /*8350*/  @P1 STG.E.U16 [R40.64], R20 ;  /* 0x0000001428001986 */ /* 0x0003e2000c101506 */
[----:B--2---:R-:W-:-:S03]  /*8360*/  ISETP.LT.AND P3, PT, R50, c[0x0][0x17c], !P0 ;  /* 0x00005f0032007a0c */ /* 0x004fc60004761270 */
[----:B------:R2:W-:Y:S01]  /*8370*/  @P4 STG.E.U16 [R42.64], R16 ;  /* 0x000000102a004986 */ /* 0x0005e2000c101506 */
[----:B----4-:R-:W-:Y:S02]  /*8380*/  ISETP.LT.AND P1, PT, R46, c[0x0][0x17c], !P0 ;  /* 0x00005f002e007a0c */ /* 0x010fe40004721270 */
[----:B0-----:R-:W-:Y:S01]  /*8390*/  LEA R38, P6, R45, R0, 0x1 ;  /* 0x000000002d267211 */ /* 0x001fe200078c08ff */
[----:B------:R-:W3:Y:S01]  /*83a0*/  LDL.LU R46, [R1+0x7c] ;  /* 0x00007c00012e7983 */ /* 0x000ee20000300800 */
[----:B-1----:R-:W-:Y:S02]  /*83b0*/  IMAD R41, R3, 0x8, R45 ;  /* 0x0000000803297824 */ /* 0x002fe400078e022d */
[----:B------:R-:W-:Y:S02]  /*83c0*/  LEA.HI.X.SX32 R39, R45, R2, 0x1, P6 ;  /* 0x000000022d277211 */ /* 0x000fe400030f0eff */
[----:B------:R-:W-:Y:S02]  /*83d0*/  ISETP.LT.AND P4, PT, R44, c[0x0][0x17c], !P0 ;  /* 0x00005f002c007a0c */ /* 0x000fe40004781270 */
[----:B------:R-:W4:Y:S01]  /*83e0*/  LDL.LU R44, [R1+0x78] ;  /* 0x00007800012c7983 */ /* 0x000f220000300800 */
[----:B------:R-:W-:-:S03]  /*83f0*/  LEA R40, P6, R41, R0, 0x1 ;  /* 0x0000000029287211 */ /* 0x000fc600078c08ff */
[----:B------:R-:W4:Y:S01]  /*8400*/  LDL.LU R8, [R1+0x74] ;  /* 0x0000740001087983 */ /* 0x000f220000300800 */
[----:B------:R-:W-:Y:S01]  /*8410*/  PRMT R20, R20, 0x7632, R20 ;  /* 0x0000763214147816 */ /* 0x000fe20000000014 */
[----:B--2---:R-:W-:Y:S01]  /*8420*/  IMAD R43, R3, 0x8, R41 ;  /* 0x00000008032b7824 */ /* 0x004fe200078e0229 */
[----:B------:R-:W-:Y:S01]  /*8430*/  PRMT R24, R24, 0x7632, R24 ;  /* 0x0000763218187816 */ /* 0x000fe20000000018 */
[----:B------:R-:W2:Y:S01]  /*8440*/  LDL.LU R12, [R1+0x70] ;  /* 0x00007000010c7983 */ /* 0x000ea20000300800 */
[----:B------:R-:W-:Y:S02]  /*8450*/  LEA.HI.X.SX32 R41, R41, R2, 0x1, P6 ;  /* 0x0000000229297211 */ /* 0x000fe400030f0eff */
[----:B------:R-:W-:Y:S01]  /*8460*/  PRMT R28, R28, 0x7632, R28 ;  /* 0x000076321c1c7816 */ /* 0x000fe2000000001c */
[----:B------:R-:W-:Y:S04]  /*8470*/  @P2 STG.E.U16 [R36.64], R20 ;  /* 0x0000001424002986 */ /* 0x000fe8000c101506 */
[----:B------:R0:W-:Y:S04]  /*8480*/  @P5 STG.E.U16 [R38.64], R24 ;  /* 0x0000001826005986 */ /* 0x0001e8000c101506 */
[----:B------:R1:W-:Y:S04]  /*8490*/  @P3 STG.E.U16 [R40.64], R28 ;  /* 0x0000001c28003986 */ /* 0x0003e8000c101506 */
[----:B------:R-:W2:Y:S01]  /*84a0*/  LDL.LU R16, [R1+0x6c] ;  /* 0x00006c0001107983 */ /* 0x000ea20000300800 */
[----:B-----5:R-:W-:-:S03]  /*84b0*/  ISETP.LT.AND P3, PT, R4, c[0x0][0x17c], !P0 ;  /* 0x00005f0004007a0c */ /* 0x020fc60004761270 */
[----:B------:R-:W5:Y:S01]  /*84c0*/  LDL.LU R4, [R1+0x68] ;  /* 0x0000680001047983 */ /* 0x000f620000300800 */
[----:B------:R-:W-:Y:S01]  /*84d0*/  LEA R42, P6, R43, R0, 0x1 ;  /* 0x000000002b2a7211 */ /* 0x000fe200078c08ff */
[----:B------:R-:W-:-:S03]  /*84e0*/  IMAD R45, R3, 0x8, R43 ;  /* 0x00000008032d7824 */ /* 0x000fc600078e022b */
[----:B------:R-:W-:Y:S01]  /*84f0*/  LEA.HI.X.SX32 R43, R43, R2, 0x1, P6 ;  /* 0x000000022b2b7211 */ /* 0x000fe200030f0eff */
[----:B0-----:R-:W-:Y:S01]  /*8500*/  IMAD R39, R3, 0x8, R45 ;  /* 0x0000000803277824 */ /* 0x001fe200078e022d */
[----:B------:R-:W-:Y:S02]  /*8510*/  LEA R36, P6, R45, R0, 0x1 ;  /* 0x000000002d247211 */ /* 0x000fe400078c08ff */
[----:B------:R-:W-:Y:S02]  /*8520*/  ISETP.LT.AND P2, PT, R49, c[0x0][0x17c], !P0 ;  /* 0x00005f0031007a0c */ /* 0x000fe40004741270 */
[----:B------:R-:W-:Y:S01]  /*8530*/  LEA.HI.X.SX32 R37, R45, R2, 0x1, P6 ;  /* 0x000000022d257211 */ /* 0x000fe200030f0eff */
[----:B------:R-:W-:Y:S01]  /*8540*/  IMAD R45, R3, 0x8, R39 ;  /* 0x00000008032d7824 */ /* 0x000fe200078e0227 */
[----:B------:R-:W-:Y:S02]  /*8550*/  LEA R38, P6, R39, R0, 0x1 ;  /* 0x0000000027267211 */ /* 0x000fe400078c08ff */
[----:B------:R-:W-:Y:S01]  /*8560*/  PRMT R32, R32, 0x7632, R32 ;  /* 0x0000763220207816 */ /* 0x000fe20000000020 */
[----:B------:R-:W-:Y:S01]  /*8570*/  IMAD R47, R3, 0x8, R45 ;  /* 0x00000008032f7824 */ /* 0x000fe200078e022d */
[----:B------:R-:W-:-:S02]  /*8580*/  LEA.HI.X.SX32 R39, R39, R2, 0x1, P6 ;  /* 0x0000000227277211 */ /* 0x000fc400030f0eff */
[C---:B-1----:R-:W-:Y:S02]  /*8590*/  LEA R40, P6, R45.reuse, R0, 0x1 ;  /* 0x000000002d287211 */ /* 0x042fe400078c08ff */
[----:B------:R-:W-:Y:S01]  /*85a0*/  ISETP.LT.AND P5, PT, R48, c[0x0][0x17c], !P0 ;  /* 0x00005f0030007a0c */ /* 0x000fe200047a1270 */
[----:B------:R0:W-:Y:S01]  /*85b0*/  @P1 STG.E.U16 [R42.64], R32 ;  /* 0x000000202a001986 */ /* 0x0001e2000c101506 */
[----:B------:R-:W-:Y:S01]  /*85c0*/  LEA.HI.X.SX32 R41, R45, R2, 0x1, P6 ;  /* 0x000000022d297211 */ /* 0x000fe200030f0eff */
[----:B------:R-:W-:Y:S02]  /*85d0*/  IMAD R45, R3, 0x8, R47 ;  /* 0x00000008032d7824 */ /* 0x000fe400078e022f */
[----:B------:R1:W-:Y:S04]  /*85e0*/  @P4 STG.E.U16 [R36.64], R9 ;  /* 0x0000000924004986 */ /* 0x0003e8000c101506 */
[----:B------:R1:W-:Y:S01]  /*85f0*/  @P2 STG.E.U16 [R38.64], R13 ;  /* 0x0000000d26002986 */ /* 0x0003e2000c101506 */
[----:B0-----:R-:W-:-:S03]  /*8600*/  LEA R42, P6, R47, R0, 0x1 ;  /* 0x000000002f2a7211 */ /* 0x001fc600078c08ff */
[----:B------:R-:W5:Y:S01]  /*8610*/  LDL.LU R32, [R1+0x64] ;  /* 0x0000640001207983 */ /* 0x000f620000300800 */
[----:B---3--:R-:W-:-:S03]  /*8620*/  ISETP.LT.AND P1, PT, R46, c[0x0][0x17c], !P0 ;  /* 0x00005f002e007a0c */ /* 0x008fc60004721270 */
[----:B------:R-:W3:Y:S01]  /*8630*/  LDL.LU R28, [R1+0x60] ;  /* 0x00006000011c7983 */ /* 0x000ee20000300800 */
[----:B------:R-:W-:Y:S02]  /*8640*/  LEA.HI.X.SX32 R43, R47, R2, 0x1, P6 ;  /* 0x000000022f2b7211 */ /* 0x000fe400030f0eff */
[----:B-1----:R-:W-:Y:S01]  /*8650*/  LEA R36, P6, R45, R0, 0x1 ;  /* 0x000000002d247211 */ /* 0x002fe200078c08ff */
[----:B------:R0:W-:Y:S01]  /*8660*/  @P5 STG.E.U16 [R40.64], R5 ;  /* 0x0000000528005986 */ /* 0x0001e2000c101506 */
[----:B----4-:R-:W-:-:S03]  /*8670*/  ISETP.LT.AND P2, PT, R8, c[0x0][0x17c], !P0 ;  /* 0x00005f0008007a0c */ /* 0x010fc60004741270 */
[----:B------:R-:W4:Y:S01]  /*8680*/  LDL.LU R8, [R1+0x5c] ;  /* 0x00005c0001087983 */ /* 0x000f220000300800 */
[----:B------:R-:W-:Y:S02]  /*8690*/  LEA.HI.X.SX32 R37, R45, R2, 0x1, P6 ;  /* 0x000000022d257211 */ /* 0x000fe400030f0eff */
[----:B--2---:R-:W-:Y:S02]  /*86a0*/  ISETP.LT.AND P5, PT, R12, c[0x0][0x17c], !P0 ;  /* 0x00005f000c007a0c */ /* 0x004fe400047a1270 */
[----:B------:R-:W2:Y:S04]  /*86b0*/  LDL.LU R12, [R1+0x58] ;  /* 0x00005800010c7983 */ /* 0x000ea80000300800 */
[----:B------:R1:W-:Y:S04]  /*86c0*/  @P3 STG.E.U16 [R42.64], R17 ;  /* 0x000000112a003986 */ /* 0x0003e8000c101506 */
[----:B------:R0:W-:Y:S01]  /*86d0*/  @P1 STG.E.U16 [R36.64], R21 ;  /* 0x0000001524001986 */ /* 0x0001e2000c101506 */
[----:B-----5:R-:W-:-:S03]  /*86e0*/  ISETP.LT.AND P1, PT, R4, c[0x0][0x17c], !P0 ;  /* 0x00005f0004007a0c */ /* 0x020fc60004721270 */
[----:B------:R-:W5:Y:S01]  /*86f0*/  LDL.LU R4, [R1+0x54] ;  /* 0x0000540001047983 */ /* 0x000f620000300800 */
[----:B------:R-:W-:-:S04]  /*8700*/  IMAD R47, R3, 0x8, R45 ;  /* 0x00000008032f7824 */ /* 0x000fc800078e022d */
[----:B------:R-:W-:Y:S01]  /*8710*/  IMAD R45, R3, 0x8, R47 ;  /* 0x00000008032d7824 */ /* 0x000fe200078e022f */
[C---:B------:R-:W-:Y:S02]  /*8720*/  LEA R38, P6, R47.reuse, R0, 0x1 ;  /* 0x000000002f267211 */ /* 0x040fe400078c08ff */
[----:B------:R-:W-:Y:S02]  /*8730*/  ISETP.LT.AND P4, PT, R44, c[0x0][0x17c], !P0 ;  /* 0x00005f002c007a0c */ /* 0x000fe40004781270 */
[----:B------:R-:W-:Y:S01]  /*8740*/  LEA.HI.X.SX32 R39, R47, R2, 0x1, P6 ;  /* 0x000000022f277211 */ /* 0x000fe200030f0eff */
[----:B------:R-:W-:Y:S01]  /*8750*/  IMAD R47, R3, 0x8, R45 ;  /* 0x00000008032f7824 */ /* 0x000fe200078e022d */
[----:B------:R-:W-:Y:S02]  /*8760*/  ISETP.LT.AND P3, PT, R16, c[0x0][0x17c], !P0 ;  /* 0x00005f0010007a0c */ /* 0x000fe40004761270 */
[C---:B0-----:R-:W-:Y:S01]  /*8770*/  LEA R40, P6, R45.reuse, R0, 0x1 ;  /* 0x000000002d287211 */ /* 0x041fe200078c08ff */
[----:B------:R-:W5:Y:S03]  /*8780*/  LDL.LU R16, [R1+0x50] ;  /* 0x0000500001107983 */ /* 0x000f660000300800 */
[----:B------:R-:W-:Y:S01]  /*8790*/  LEA.HI.X.SX32 R41, R45, R2, 0x1, P6 ;  /* 0x000000022d297211 */ /* 0x000fe200030f0eff */
[----:B------:R-:W-:Y:S01]  /*87a0*/  IMAD R45, R3, 0x8, R47 ;  /* 0x00000008032d7824 */ /* 0x000fe200078e022f */
[C---:B-1----:R-:W-:Y:S01]  /*87b0*/  LEA R42, P6, R47.reuse, R0, 0x1 ;  /* 0x000000002f2a7211 */ /* 0x042fe200078c08ff */
[----:B------:R-:W-:Y:S03]  /*87c0*/  @P4 STG.E.U16 [R38.64], R25 ;  /* 0x0000001926004986 */ /* 0x000fe6000c101506 */
[----:B------:R-:W-:Y:S01]  /*87d0*/  LEA.HI.X.SX32 R43, R47, R2, 0x1, P6 ;  /* 0x000000022f2b7211 */ /* 0x000fe200030f0eff */
[----:B------:R-:W-:Y:S01]  /*87e0*/  IMAD R47, R3, 0x8, R45 ;  /* 0x00000008032f7824 */ /* 0x000fe200078e022d */
[----:B------:R-:W-:Y:S01]  /*87f0*/  LEA R36, P6, R45, R0, 0x1 ;  /* 0x000000002d247211 */ /* 0x000fe200078c08ff */
[----:B------:R0:W-:Y:S01]  /*8800*/  @P2 STG.E.U16 [R40.64], R29 ;  /* 0x0000001d28002986 */ /* 0x0001e2000c101506 */
[----:B------:R-:W-:-:S02]  /*8810*/  PRMT R5, R9, 0x7632, R5 ;  /* 0x0000763209057816 */ /* 0x000fc40000000005 */
[----:B------:R-:W-:Y:S01]  /*8820*/  LEA.HI.X.SX32 R37, R45, R2, 0x1, P6 ;  /* 0x000000022d257211 */ /* 0x000fe200030f0eff */
[----:B------:R-:W-:Y:S01]  /*8830*/  @P5 STG.E.U16 [R42.64], R33 ;  /* 0x000000212a005986 */ /* 0x000fe2000c101506 */
[----:B------:R-:W-:Y:S01]  /*8840*/  PRMT R17, R13, 0x7632, R17 ;  /* 0x000076320d117816 */ /* 0x000fe20000000011 */
[C---:B------:R-:W-:Y:S01]  /*8850*/  IMAD R13, R3.reuse, 0x8, R47 ;  /* 0x00000008030d7824 */ /* 0x040fe200078e022f */
[----:B------:R-:W-:Y:S01]  /*8860*/  ISETP.LT.AND P4, PT, R32, c[0x0][0x17c], !P0 ;  /* 0x00005f0020007a0c */ /* 0x000fe20004781270 */
[----:B------:R1:W-:Y:S04]  /*8870*/  @P3 STG.E.U16 [R36.64], R5 ;  /* 0x0000000524003986 */ /* 0x0003e8000c101506 */
[----:B0-----:R-:W5:Y:S01]  /*8880*/  LDL.LU R40, [R1+0x4c] ;  /* 0x00004c0001287983 */ /* 0x001f620000300800 */
[----:B------:R-:W-:Y:S01]  /*8890*/  IMAD R39, R3, 0x8, R13 ;  /* 0x0000000803277824 */ /* 0x000fe200078e020d */
[----:B---3--:R-:W-:-:S02]  /*88a0*/  ISETP.LT.AND P2, PT, R28, c[0x0][0x17c], !P0 ;  /* 0x00005f001c007a0c */ /* 0x008fc40004741270 */
[----:B------:R-:W3:Y:S04]  /*88b0*/  LDL.LU R38, [R1+0x48] ;  /* 0x0000480001267983 */ /* 0x000ee80000300800 */
[----:B------:R-:W3:Y:S01]  /*88c0*/  LDL.LU R32, [R1+0x44] ;  /* 0x0000440001207983 */ /* 0x000ee20000300800 */
[----:B----4-:R-:W-:Y:S02]  /*88d0*/  ISETP.LT.AND P5, PT, R8, c[0x0][0x17c], !P0 ;  /* 0x00005f0008007a0c */ /* 0x010fe400047a1270 */
[C---:B------:R-:W-:Y:S01]  /*88e0*/  LEA R8, P6, R47.reuse, R0, 0x1 ;  /* 0x000000002f087211 */ /* 0x040fe200078c08ff */
[----:B-1----:R-:W4:Y:S01]  /*88f0*/  LDL.LU R37, [R1+0x40] ;  /* 0x0000400001257983 */ /* 0x002f220000300800 */
[----:B--2---:R-:W-:Y:S02]  /*8900*/  ISETP.LT.AND P3, PT, R12, c[0x0][0x17c], !P0 ;  /* 0x00005f000c007a0c */ /* 0x004fe40004761270 */
[----:B------:R-:W-:Y:S01]  /*8910*/  LEA.HI.X.SX32 R9, R47, R2, 0x1, P6 ;  /* 0x000000022f097211 */ /* 0x000fe200030f0eff */
[----:B------:R-:W2:Y:S01]  /*8920*/  LDL.LU R28, [R1+0x3c] ;  /* 0x00003c00011c7983 */ /* 0x000ea20000300800 */
[----:B------:R-:W-:-:S03]  /*8930*/  LEA R12, P6, R13, R0, 0x1 ;  /* 0x000000000d0c7211 */ /* 0x000fc600078c08ff */
[----:B------:R-:W-:Y:S01]  /*8940*/  @P1 STG.E.U16 [R8.64], R17 ;  /* 0x0000001108001986 */ /* 0x000fe2000c101506 */
[----:B------:R-:W-:Y:S02]  /*8950*/  LEA.HI.X.SX32 R13, R13, R2, 0x1, P6 ;  /* 0x000000020d0d7211 */ /* 0x000fe400030f0eff */
[----:B------:R-:W-:Y:S02]  /*8960*/  PRMT R20, R5, 0x7632, R20 ;  /* 0x0000763205147816 */ /* 0x000fe40000000014 */
[----:B------:R-:W-:-:S03]  /*8970*/  PRMT R24, R17, 0x7632, R24 ;  /* 0x0000763211187816 */ /* 0x000fc60000000018 */
[----:B------:R-:W-:Y:S01]  /*8980*/  @P4 STG.E.U16 [R12.64], R20 ;  /* 0x000000140c004986 */ /* 0x000fe2000c101506 */
[----:B-----5:R-:W-:Y:S02]  /*8990*/  ISETP.LT.AND P1, PT, R4, c[0x0][0x17c], !P0 ;  /* 0x00005f0004007a0c */ /* 0x020fe40004721270 */
[----:B------:R-:W-:-:S04]  /*89a0*/  LEA R4, P6, R39, R0, 0x1 ;  /* 0x0000000027047211 */ /* 0x000fc800078c08ff */
[----:B------:R-:W-:-:S05]  /*89b0*/  LEA.HI.X.SX32 R5, R39, R2, 0x1, P6 ;  /* 0x0000000227057211 */ /* 0x000fca00030f0eff */
[----:B------:R0:W-:Y:S04]  /*89c0*/  @P2 STG.E.U16 [R4.64], R24 ;  /* 0x0000001804002986 */ /* 0x0001e8000c101506 */
[----:B0-----:R-:W5:Y:S04]  /*89d0*/  LDL.LU R24, [R1+0x38] ;  /* 0x0000380001187983 */ /* 0x001f680000300800 */
[----:B------:R-:W4:Y:S01]  /*89e0*/  LDL.LU R20, [R1+0x34] ;  /* 0x0000340001147983 */ /* 0x000f220000300800 */
[----:B------:R-:W-:Y:S01]  /*89f0*/  IMAD R41, R3, 0x8, R39 ;  /* 0x0000000803297824 */ /* 0x000fe200078e0227 */
[----:B------:R-:W-:-:S02]  /*8a00*/  ISETP.LT.AND P4, PT, R16, c[0x0][0x17c], !P0 ;  /* 0x00005f0010007a0c */ /* 0x000fc40004781270 */
[----:B------:R-:W-:Y:S01]  /*8a10*/  PRMT R25, R21, 0x7632, R25 ;  /* 0x0000763215197816 */ /* 0x000fe20000000019 */
[----:B------:R-:W-:Y:S01]  /*8a20*/  IMAD R9, R3, 0x8, R41 ;  /* 0x0000000803097824 */ /* 0x000fe200078e0229 */
[----:B------:R-:W-:Y:S01]  /*8a30*/  LEA R16, P6, R41, R0, 0x1 ;  /* 0x0000000029107211 */ /* 0x000fe200078c08ff */
[----:B------:R-:W4:Y:S02]  /*8a40*/  LDL.LU R36, [R1+0x30] ;  /* 0x0000300001247983 */ /* 0x000f240000300800 */
[----:B------:R-:W-:Y:S01]  /*8a50*/  IMAD R13, R3, 0x8, R9 ;  /* 0x00000008030d7824 */ /* 0x000fe200078e0209 */
[----:B------:R-:W-:Y:S02]  /*8a60*/  LEA.HI.X.SX32 R17, R41, R2, 0x1, P6 ;  /* 0x0000000229117211 */ /* 0x000fe400030f0eff */
[----:B------:R-:W-:Y:S01]  /*8a70*/  LEA R8, P6, R9, R0, 0x1 ;  /* 0x0000000009087211 */ /* 0x000fe200078c08ff */
[----:B------:R-:W-:-:S03]  /*8a80*/  IMAD R21, R3, 0x8, R13 ;  /* 0x0000000803157824 */ /* 0x000fc600078e020d */
[----:B------:R-:W-:Y:S02]  /*8a90*/  LEA.HI.X.SX32 R9, R9, R2, 0x1, P6 ;  /* 0x0000000209097211 */ /* 0x000fe400030f0eff */
[----:B------:R-:W-:Y:S01]  /*8aa0*/  LEA R12, P6, R13, R0, 0x1 ;  /* 0x000000000d0c7211 */ /* 0x000fe200078c08ff */
[----:B------:R0:W-:Y:S01]  /*8ab0*/  @P5 STG.E.U16 [R16.64], R25 ;  /* 0x0000001910005986 */ /* 0x0001e2000c101506 */
[----:B------:R-:W-:Y:S02]  /*8ac0*/  PRMT R5, R25, 0x7632, R5 ;  /* 0x0000763219057816 */ /* 0x000fe40000000005 */
[----:B------:R-:W-:Y:S02]  /*8ad0*/  LEA.HI.X.SX32 R13, R13, R2, 0x1, P6 ;  /* 0x000000020d0d7211 */ /* 0x000fe400030f0eff */
[----:B------:R-:W-:Y:S02]  /*8ae0*/  PRMT R29, R29, 0x7632, R29 ;  /* 0x000076321d1d7816 */ /* 0x000fe4000000001d */
[----:B------:R-:W-:-:S02]  /*8af0*/  LEA R4, P6, R21, R0, 0x1 ;  /* 0x0000000015047211 */ /* 0x000fc400078c08ff */
[----:B------:R-:W-:Y:S01]  /*8b00*/  ISETP.LT.AND P2, PT, R40, c[0x0][0x17c], !P0 ;  /* 0x00005f0028007a0c */ /* 0x000fe20004741270 */
[----:B0-----:R-:W-:Y:S01]  /*8b10*/  IMAD R17, R3, 0x8, R21 ;  /* 0x0000000803117824 */ /* 0x001fe200078e0215 */
[----:B------:R0:W-:Y:S01]  /*8b20*/  @P3 STG.E.U16 [R8.64], R5 ;  /* 0x0000000508003986 */ /* 0x0001e2000c101506 */
[----:B------:R-:W-:Y:S02]  /*8b30*/  PRMT R33, R33, 0x7632, R33 ;  /* 0x0000763221217816 */ /* 0x000fe40000000021 */
[----:B---3--:R-:W-:Y:S01]  /*8b40*/  ISETP.LT.AND P3, PT, R32, c[0x0][0x17c], !P0 ;  /* 0x00005f0020007a0c */ /* 0x008fe20004761270 */
[----:B------:R-:W-:Y:S01]  /*8b50*/  @P1 STG.E.U16 [R12.64], R29 ;  /* 0x0000001d0c001986 */ /* 0x000fe2000c101506 */
[----:B------:R-:W-:-:S03]  /*8b60*/  LEA R16, P1, R17, R0, 0x1 ;  /* 0x0000000011107211 */ /* 0x000fc600078208ff */
[----:B------:R-:W3:Y:S01]  /*8b70*/  LDL.LU R32, [R1+0x2c] ;  /* 0x00002c0001207983 */ /* 0x000ee20000300800 */
[-C--:B0-----:R-:W-:Y:S01]  /*8b80*/  LEA.HI.X.SX32 R5, R21, R2.reuse, 0x1, P6 ;  /* 0x0000000215057211 */ /* 0x081fe200030f0eff */
[----:B------:R-:W-:Y:S01]  /*8b90*/  IMAD R21, R3, 0x8, R17 ;  /* 0x0000000803157824 */ /* 0x000fe200078e0211 */
[----:B------:R-:W-:-:S03]  /*8ba0*/  LEA.HI.X.SX32 R17, R17, R2, 0x1, P1 ;  /* 0x0000000211117211 */ /* 0x000fc600008f0eff */
[----:B------:R0:W-:Y:S01]  /*8bb0*/  @P4 STG.E.U16 [R4.64], R33 ;  /* 0x0000002104004986 */ /* 0x0001e2000c101506 */
[----:B------:R-:W-:Y:S01]  /*8bc0*/  IMAD R25, R3, 0x8, R21 ;  /* 0x0000000803197824 */ /* 0x000fe200078e0215 */
[----:B------:R-:W-:Y:S02]  /*8bd0*/  ISETP.LT.AND P5, PT, R38, c[0x0][0x17c], !P0 ;  /* 0x00005f0026007a0c */ /* 0x000fe400047a1270 */
[----:B------:R1:W-:Y:S01]  /*8be0*/  @P2 STG.E.U16 [R16.64], R10 ;  /* 0x0000000a10002986 */ /* 0x0003e2000c101506 */
[-C--:B------:R-:W-:Y:S02]  /*8bf0*/  LEA R8, P6, R21, R0.reuse, 0x1 ;  /* 0x0000000015087211 */ /* 0x080fe400078c08ff */
[----:B--2---:R-:W-:Y:S01]  /*8c00*/  ISETP.LT.AND P1, PT, R28, c[0x0][0x17c], !P0 ;  /* 0x00005f001c007a0c */ /* 0x004fe20004721270 */
[----:B0-----:R-:W2:Y:S04]  /*8c10*/  LDL.LU R33, [R1+0x28] ;  /* 0x0000280001217983 */ /* 0x001ea80000300800 */
[----:B------:R-:W2:Y:S01]  /*8c20*/  LDL.LU R29, [R1+0x24] ;  /* 0x00002400011d7983 */ /* 0x000ea20000300800 */
[----:B------:R-:W-:-:S03]  /*8c30*/  LEA R12, P2, R25, R0, 0x1 ;  /* 0x00000000190c7211 */ /* 0x000fc600078408ff */
[----:B------:R-:W2:Y:S01]  /*8c40*/  LDL.LU R28, [R1+0x20] ;  /* 0x00002000011c7983 */ /* 0x000ea20000300800 */
[-C--:B------:R-:W-:Y:S02]  /*8c50*/  LEA.HI.X.SX32 R9, R21, R2.reuse, 0x1, P6 ;  /* 0x0000000215097211 */ /* 0x080fe400030f0eff */
[----:B------:R-:W-:-:S03]  /*8c60*/  LEA.HI.X.SX32 R13, R25, R2, 0x1, P2 ;  /* 0x00000002190d7211 */ /* 0x000fc600010f0eff */
[----:B------:R0:W-:Y:S01]  /*8c70*/  @P5 STG.E.U16 [R8.64], R14 ;  /* 0x0000000e08005986 */ /* 0x0001e2000c101506 */
[----:B-----5:R-:W-:-:S03]  /*8c80*/  ISETP.LT.AND P2, PT, R24, c[0x0][0x17c], !P0 ;  /* 0x00005f0018007a0c */ /* 0x020fc60004741270 */
[----:B------:R-:W5:Y:S01]  /*8c90*/  LDL.LU R24, [R1+0x1c] ;  /* 0x00001c0001187983 */ /* 0x000f620000300800 */
[----:B----4-:R-:W-:-:S03]  /*8ca0*/  ISETP.LT.AND P5, PT, R20, c[0x0][0x17c], !P0 ;  /* 0x00005f0014007a0c */ /* 0x010fc600047a1270 */
[----:B------:R-:W4:Y:S01]  /*8cb0*/  LDL.LU R20, [R1+0x18] ;  /* 0x0000180001147983 */ /* 0x000f220000300800 */
[----:B------:R-:W-:Y:S01]  /*8cc0*/  IMAD R21, R3, 0x8, R25 ;  /* 0x0000000803157824 */ /* 0x000fe200078e0219 */
[----:B------:R-:W-:-:S03]  /*8cd0*/  ISETP.LT.AND P4, PT, R37, c[0x0][0x17c], !P0 ;  /* 0x00005f0025007a0c */ /* 0x000fc60004781270 */
[----:B------:R-:W-:Y:S01]  /*8ce0*/  IMAD R25, R3, 0x8, R21 ;  /* 0x0000000803197824 */ /* 0x000fe200078e0215 */
[C---:B------:R-:W-:Y:S01]  /*8cf0*/  LEA R4, P6, R21.reuse, R0, 0x1 ;  /* 0x0000000015047211 */ /* 0x040fe200078c08ff */
[----:B------:R0:W-:Y:S03]  /*8d00*/  @P3 STG.E.U16 [R12.64], R6 ;  /* 0x000000060c003986 */ /* 0x0001e6000c101506 */
[----:B------:R-:W-:Y:S01]  /*8d10*/  LEA.HI.X.SX32 R5, R21, R2, 0x1, P6 ;  /* 0x0000000215057211 */ /* 0x000fe200030f0eff */
[----:B------:R-:W-:Y:S01]  /*8d20*/  IMAD R21, R3, 0x8, R25 ;  /* 0x0000000803157824 */ /* 0x000fe200078e0219 */
[----:B-1----:R-:W-:-:S04]  /*8d30*/  LEA R16, P3, R25, R0, 0x1 ;  /* 0x0000000019107211 */ /* 0x002fc800078608ff */
[----:B------:R-:W-:Y:S01]  /*8d40*/  LEA.HI.X.SX32 R17, R25, R2, 0x1, P3 ;  /* 0x0000000219117211 */ /* 0x000fe200018f0eff */
[----:B------:R-:W-:Y:S01]  /*8d50*/  IMAD R25, R3, 0x8, R21 ;  /* 0x0000000803197824 */ /* 0x000fe200078e0215 */
[C---:B0-----:R-:W-:Y:S01]  /*8d60*/  LEA R8, P6, R21.reuse, R0, 0x1 ;  /* 0x0000000015087211 */ /* 0x041fe200078c08ff */
[----:B------:R0:W-:Y:S01]  /*8d70*/  @P4 STG.E.U16 [R4.64], R18 ;  /* 0x0000001204004986 */ /* 0x0001e2000c101506 */
[----:B------:R-:W-:Y:S02]  /*8d80*/  ISETP.LT.AND P4, PT, R36, c[0x0][0x17c], !P0 ;  /* 0x00005f0024007a0c */ /* 0x000fe40004781270 */
[----:B------:R-:W-:Y:S01]  /*8d90*/  LEA.HI.X.SX32 R9, R21, R2, 0x1, P6 ;  /* 0x0000000215097211 */ /* 0x000fe200030f0eff */
[----:B------:R1:W-:Y:S01]  /*8da0*/  @P1 STG.E.U16 [R16.64], R22 ;  /* 0x0000001610001986 */ /* 0x0003e2000c101506 */
[----:B------:R-:W-:Y:S01]  /*8db0*/  LEA R12, P1, R25, R0, 0x1 ;  /* 0x00000000190c7211 */ /* 0x000fe200078208ff */
[----:B------:R-:W-:Y:S02]  /*8dc0*/  IMAD R21, R3, 0x8, R25 ;  /* 0x0000000803157824 */ /* 0x000fe400078e0219 */
[----:B------:R-:W-:Y:S01]  /*8dd0*/  @P2 STG.E.U16 [R8.64], R26 ;  /* 0x0000001a08002986 */ /* 0x000fe2000c101506 */
[----:B------:R-:W-:Y:S01]  /*8de0*/  LEA.HI.X.SX32 R13, R25, R2, 0x1, P1 ;  /* 0x00000002190d7211 */ /* 0x000fe200008f0eff */
[----:B------:R-:W-:Y:S01]  /*8df0*/  IMAD R25, R3, 0x8, R21 ;  /* 0x0000000803197824 */ /* 0x000fe200078e0215 */
[----:B0-----:R-:W-:-:S02]  /*8e00*/  LEA R4, P6, R21, R0, 0x1 ;  /* 0x0000000015047211 */ /* 0x001fc400078c08ff */
[----:B---3--:R-:W-:Y:S02]  /*8e10*/  ISETP.LT.AND P3, PT, R32, c[0x0][0x17c], !P0 ;  /* 0x00005f0020007a0c */ /* 0x008fe40004761270 */
[----:B------:R-:W3:Y:S01]  /*8e20*/  LDL.LU R32, [R1+0x14] ;  /* 0x0000140001207983 */ /* 0x000ee20000300800 */
[----:B------:R-:W-:Y:S02]  /*8e30*/  LEA.HI.X.SX32 R5, R21, R2, 0x1, P6 ;  /* 0x0000000215057211 */ /* 0x000fe400030f0eff */
[C---:B-1----:R-:W-:Y:S01]  /*8e40*/  LEA R16, P6, R25.reuse, R0, 0x1 ;  /* 0x0000000019107211 */ /* 0x042fe200078c08ff */
[----:B------:R-:W-:Y:S01]  /*8e50*/  @P5 STG.E.U16 [R12.64], R30 ;  /* 0x0000001e0c005986 */ /* 0x000fe2000c101506 */
[----:B------:R-:W-:Y:S02]  /*8e60*/  PRMT R10, R10, 0x7632, R10 ;  /* 0x000076320a0a7816 */ /* 0x000fe4000000000a */
[----:B------:R-:W-:Y:S01]  /*8e70*/  LEA.HI.X.SX32 R17, R25, R2, 0x1, P6 ;  /* 0x0000000219117211 */ /* 0x000fe200030f0eff */
[----:B------:R-:W-:Y:S01]  /*8e80*/  @P4 STG.E.U16 [R4.64], R34 ;  /* 0x0000002204004986 */ /* 0x000fe2000c101506 */
[----:B--2---:R-:W-:-:S03]  /*8e90*/  ISETP.LT.AND P2, PT, R29, c[0x0][0x17c], !P0 ;  /* 0x00005f001d007a0c */ /* 0x004fc60004741270 */
[----:B------:R-:W2:Y:S01]  /*8ea0*/  LDL.LU R29, [R1+0x10] ;  /* 0x00001000011d7983 */ /* 0x000ea20000300800 */
[----:B------:R-:W-:-:S03]  /*8eb0*/  ISETP.LT.AND P5, PT, R28, c[0x0][0x17c], !P0 ;  /* 0x00005f001c007a0c */ /* 0x000fc600047a1270 */
[----:B------:R-:W2:Y:S04]  /*8ec0*/  LDL.LU R28, [R1+0xc] ;  /* 0x00000c00011c7983 */ /* 0x000ea80000300800 */
[----:B------:R0:W-:Y:S01]  /*8ed0*/  @P3 STG.E.U16 [R16.64], R10 ;  /* 0x0000000a10003986 */ /* 0x0001e2000c101506 */
[----:B-----5:R-:W-:-:S03]  /*8ee0*/  ISETP.LT.AND P4, PT, R24, c[0x0][0x17c], !P0 ;  /* 0x00005f0018007a0c */ /* 0x020fc60004781270 */
[----:B------:R-:W5:Y:S01]  /*8ef0*/  LDL.LU R24, [R1+0x8] ;  /* 0x0000080001187983 */ /* 0x000f620000300800 */
[----:B----4-:R-:W-:-:S03]  /*8f00*/  ISETP.LT.AND P3, PT, R20, c[0x0][0x17c], !P0 ;  /* 0x00005f0014007a0c */ /* 0x010fc60004761270 */
[----:B------:R-:W4:Y:S04]  /*8f10*/  LDL.LU R20, [R1+0x4] ;  /* 0x0000040001147983 */ /* 0x000f280000300800 */
[----:B0-----:R-:W4:Y:S01]  /*8f20*/  LDL.LU R10, [R1] ;  /* 0x00000000010a7983 */ /* 0x001f220000300800 */
[----:B------:R-:W-:-:S04]  /*8f30*/  IMAD R9, R3, 0x8, R25 ;  /* 0x0000000803097824 */ /* 0x000fc800078e0219 */
[----:B------:R-:W-:Y:S01]  /*8f40*/  IMAD R21, R3, 0x8, R9 ;  /* 0x0000000803157824 */ /* 0x000fe200078e0209 */
[----:B------:R-:W-:Y:S02]  /*8f50*/  LEA R8, P6, R9, R0, 0x1 ;  /* 0x0000000009087211 */ /* 0x000fe400078c08ff */
[----:B------:R-:W-:Y:S01]  /*8f60*/  ISETP.LT.AND P1, PT, R33, c[0x0][0x17c], !P0 ;  /* 0x00005f0021007a0c */ /* 0x000fe20004721270 */
[----:B------:R-:W-:Y:S01]  /*8f70*/  IMAD R5, R3, 0x8, R21 ;  /* 0x0000000803057824 */ /* 0x000fe200078e0215 */
[----:B------:R-:W-:Y:S02]  /*8f80*/  LEA.HI.X.SX32 R9, R9, R2, 0x1, P6 ;  /* 0x0000000209097211 */ /* 0x000fe400030f0eff */
[----:B------:R-:W-:Y:S01]  /*8f90*/  LEA R12, P6, R21, R0, 0x1 ;  /* 0x00000000150c7211 */ /* 0x000fe200078c08ff */
[----:B------:R-:W-:-:S03]  /*8fa0*/  IMAD R17, R3, 0x8, R5 ;  /* 0x0000000803117824 */ /* 0x000fc600078e0205 */
[----:B------:R-:W-:Y:S02]  /*8fb0*/  LEA.HI.X.SX32 R13, R21, R2, 0x1, P6 ;  /* 0x00000002150d7211 */ /* 0x000fe400030f0eff */
[----:B------:R-:W-:Y:S02]  /*8fc0*/  LEA R4, P6, R5, R0, 0x1 ;  /* 0x0000000005047211 */ /* 0x000fe400078c08ff */
[----:B------:R-:W-:Y:S01]  /*8fd0*/  PRMT R14, R14, 0x7632, R14 ;  /* 0x000076320e0e7816 */ /* 0x000fe2000000000e */
[----:B------:R-:W-:Y:S01]  /*8fe0*/  IMAD R21, R3, 0x8, R17 ;  /* 0x0000000803157824 */ /* 0x000fe200078e0211 */
[----:B------:R-:W-:Y:S02]  /*8ff0*/  PRMT R6, R6, 0x7632, R6 ;  /* 0x0000763206067816 */ /* 0x000fe40000000006 */
[----:B------:R-:W-:Y:S02]  /*9000*/  LEA.HI.X.SX32 R5, R5, R2, 0x1, P6 ;  /* 0x0000000205057211 */ /* 0x000fe400030f0eff */
[----:B------:R-:W-:Y:S01]  /*9010*/  LEA R16, P6, R17, R0, 0x1 ;  /* 0x0000000011107211 */ /* 0x000fe200078c08ff */
[----:B------:R0:W-:Y:S01]  /*9020*/  @P1 STG.E.U16 [R8.64], R14 ;  /* 0x0000000e08001986 */ /* 0x0001e2000c101506 */
[----:B------:R-:W-:-:S02]  /*9030*/  PRMT R18, R18, 0x7632, R18 ;  /* 0x0000763212127816 */ /* 0x000fc40000000012 */
[----:B------:R-:W-:Y:S01]  /*9040*/  LEA.HI.X.SX32 R17, R17, R2, 0x1, P6 ;  /* 0x0000000211117211 */ /* 0x000fe200030f0eff */
[----:B------:R1:W-:Y:S04]  /*9050*/  @P2 STG.E.U16 [R12.64], R6 ;  /* 0x000000060c002986 */ /* 0x0003e8000c101506 */
[----:B------:R3:W-:Y:S01]  /*9060*/  @P5 STG.E.U16 [R4.64], R18 ;  /* 0x0000001204005986 */ /* 0x0007e2000c101506 */
[----:B0-----:R-:W-:Y:S01]  /*9070*/  LEA R8, P6, R21, R0, 0x1 ;  /* 0x0000000015087211 */ /* 0x001fe200078c08ff */
[----:B-1----:R-:W-:-:S03]  /*9080*/  IMAD R13, R3, 0x8, R21 ;  /* 0x00000008030d7824 */ /* 0x002fc600078e0215 */
[----:B------:R-:W-:Y:S01]  /*9090*/  LEA.HI.X.SX32 R9, R21, R2, 0x1, P6 ;  /* 0x0000000215097211 */ /* 0x000fe200030f0eff */
[----:B---3--:R-:W-:Y:S01]  /*90a0*/  IMAD R5, R3, 0x8, R13 ;  /* 0x0000000803057824 */ /* 0x008fe200078e020d */
[----:B------:R-:W-:Y:S02]  /*90b0*/  LEA R12, P6, R13, R0, 0x1 ;  /* 0x000000000d0c7211 */ /* 0x000fe400078c08ff */
[----:B------:R-:W-:Y:S01]  /*90c0*/  PRMT R22, R22, 0x7632, R22 ;  /* 0x0000763216167816 */ /* 0x000fe20000000016 */
[----:B------:R-:W-:Y:S01]  /*90d0*/  IMAD R21, R3, 0x8, R5 ;  /* 0x0000000803157824 */ /* 0x000fe200078e0205 */
[----:B------:R-:W-:Y:S02]  /*90e0*/  PRMT R26, R26, 0x7632, R26 ;  /* 0x000076321a1a7816 */ /* 0x000fe4000000001a */
[----:B------:R-:W-:Y:S02]  /*90f0*/  LEA.HI.X.SX32 R13, R13, R2, 0x1, P6 ;  /* 0x000000020d0d7211 */ /* 0x000fe400030f0eff */
[----:B------:R-:W-:-:S02]  /*9100*/  LEA R4, P6, R5, R0, 0x1 ;  /* 0x0000000005047211 */ /* 0x000fc400078c08ff */
[----:B------:R-:W-:Y:S01]  /*9110*/  ISETP.LT.AND P1, PT, R32, c[0x0][0x17c], !P0 ;  /* 0x00005f0020007a0c */ /* 0x000fe20004721270 */
[----:B------:R0:W-:Y:S01]  /*9120*/  @P4 STG.E.U16 [R16.64], R22 ;  /* 0x0000001610004986 */ /* 0x0001e2000c101506 */
[----:B------:R-:W-:-:S03]  /*9130*/  LEA.HI.X.SX32 R5, R5, R2, 0x1, P6 ;  /* 0x0000000205057211 */ /* 0x000fc600030f0eff */
[----:B------:R1:W-:Y:S01]  /*9140*/  @P3 STG.E.U16 [R8.64], R26 ;  /* 0x0000001a08003986 */ /* 0x0003e2000c101506 */
[----:B--2---:R-:W-:Y:S02]  /*9150*/  ISETP.LT.AND P2, PT, R29, c[0x0][0x17c], !P0 ;  /* 0x00005f001d007a0c */ /* 0x004fe40004741270 */
[----:B------:R-:W-:Y:S02]  /*9160*/  PRMT R6, R30, 0x7632, R6 ;  /* 0x000076321e067816 */ /* 0x000fe40000000006 */
[----:B0-----:R-:W-:Y:S01]  /*9170*/  LEA R16, P6, R21, R0, 0x1 ;  /* 0x0000000015107211 */ /* 0x001fe200078c08ff */
[----:B-1----:R-:W-:-:S03]  /*9180*/  IMAD R9, R3, 0x8, R21 ;  /* 0x0000000803097824 */ /* 0x002fc600078e0215 */
[----:B------:R-:W-:Y:S02]  /*9190*/  LEA.HI.X.SX32 R17, R21, R2, 0x1, P6 ;  /* 0x0000000215117211 */ /* 0x000fe400030f0eff */
[----:B------:R-:W-:Y:S01]  /*91a0*/  ISETP.LT.AND P5, PT, R28, c[0x0][0x17c], !P0 ;  /* 0x00005f001c007a0c */ /* 0x000fe200047a1270 */
[----:B------:R-:W-:Y:S01]  /*91b0*/  IMAD R21, R3, 0x8, R9 ;  /* 0x0000000803157824 */ /* 0x000fe200078e0209 */
[----:B------:R-:W-:Y:S01]  /*91c0*/  LEA R8, P6, R9, R0, 0x1 ;  /* 0x0000000009087211 */ /* 0x000fe200078c08ff */
[----:B------:R0:W-:Y:S01]  /*91d0*/  @P1 STG.E.U16 [R12.64], R6 ;  /* 0x000000060c001986 */ /* 0x0001e2000c101506 */
[----:B------:R-:W-:Y:S01]  /*91e0*/  PRMT R34, R34, 0x7632, R34 ;  /* 0x0000763222227816 */ /* 0x000fe20000000022 */
[----:B------:R-:W-:Y:S01]  /*91f0*/  IMAD R25, R3, 0x8, R21 ;  /* 0x0000000803197824 */ /* 0x000fe200078e0215 */
[----:B------:R-:W-:-:S03]  /*9200*/  LEA.HI.X.SX32 R9, R9, R2, 0x1, P6 ;  /* 0x0000000209097211 */ /* 0x000fc600030f0eff */
[----:B------:R1:W-:Y:S01]  /*9210*/  @P2 STG.E.U16 [R4.64], R34 ;  /* 0x0000002204002986 */ /* 0x0003e2000c101506 */
[----:B0-----:R-:W-:-:S04]  /*9220*/  LEA R12, P6, R21, R0, 0x1 ;  /* 0x00000000150c7211 */ /* 0x001fc800078c08ff */
[----:B------:R-:W-:Y:S01]  /*9230*/  LEA.HI.X.SX32 R13, R21, R2, 0x1, P6 ;  /* 0x00000002150d7211 */ /* 0x000fe200030f0eff */
[----:B------:R-:W-:Y:S01]  /*9240*/  IMAD R21, R3, 0x8, R25 ;  /* 0x0000000803157824 */ /* 0x000fe200078e0219 */
[C---:B-1----:R-:W-:Y:S01]  /*9250*/  LEA R4, P6, R25.reuse, R0, 0x1 ;  /* 0x0000000019047211 */ /* 0x042fe200078c08ff */
[----:B------:R0:W-:Y:S03]  /*9260*/  @P5 STG.E.U16 [R16.64], R11 ;  /* 0x0000000b10005986 */ /* 0x0001e6000c101506 */
[----:B------:R-:W-:Y:S01]  /*9270*/  LEA.HI.X.SX32 R5, R25, R2, 0x1, P6 ;  /* 0x0000000219057211 */ /* 0x000fe200030f0eff */
[----:B------:R-:W-:Y:S01]  /*9280*/  IMAD R25, R3, 0x8, R21 ;  /* 0x0000000803197824 */ /* 0x000fe200078e0215 */
[----:B------:R-:W-:Y:S02]  /*9290*/  ISETP.LT.AND P2, PT, R252, c[0x0][0x17c], !P0 ;  /* 0x00005f00fc007a0c */ /* 0x000fe40004741270 */
[----:B0-----:R-:W-:-:S04]  /*92a0*/  LEA R16, P6, R21, R0, 0x1 ;  /* 0x0000000015107211 */ /* 0x001fc800078c08ff */
[----:B------:R-:W-:Y:S01]  /*92b0*/  LEA.HI.X.SX32 R17, R21, R2, 0x1, P6 ;  /* 0x0000000215117211 */ /* 0x000fe200030f0eff */
[----:B------:R-:W-:Y:S01]  /*92c0*/  IMAD R21, R3, 0x8, R25 ;  /* 0x0000000803157824 */ /* 0x000fe200078e0219 */
[----:B------:R-:W-:Y:S02]  /*92d0*/  ISETP.LT.AND P5, PT, R251, c[0x0][0x17c], !P0 ;  /* 0x00005f00fb007a0c */ /* 0x000fe400047a1270 */
[----:B------:R-:W-:Y:S02]  /*92e0*/  PRMT R6, R15, 0x7632, R6 ;  /* 0x000076320f067816 */ /* 0x000fe40000000006 */
[----:B-----5:R-:W-:Y:S02]  /*92f0*/  ISETP.LT.AND P4, PT, R24, c[0x0][0x17c], !P0 ;  /* 0x00005f0018007a0c */ /* 0x020fe40004781270 */
[----:B----4-:R-:W-:Y:S02]  /*9300*/  ISETP.LT.AND P3, PT, R20, c[0x0][0x17c], !P0 ;  /* 0x00005f0014007a0c */ /* 0x010fe40004761270 */
[----:B------:R-:W-:-:S09]  /*9310*/  ISETP.LT.AND P1, PT, R10, c[0x0][0x17c], !P0 ;  /* 0x00005f000a007a0c */ /* 0x000fd20004721270 */
[----:B------:R0:W-:Y:S04]  /*9320*/  @P4 STG.E.U16 [R8.64], R15 ;  /* 0x0000000f08004986 */ /* 0x0001e8000c101506 */
[----:B------:R1:W-:Y:S01]  /*9330*/  @P3 STG.E.U16 [R12.64], R7 ;  /* 0x000000070c003986 */ /* 0x0003e2000c101506 */
[----:B0-----:R-:W-:-:S04]  /*9340*/  LEA R8, P6, R25, R0, 0x1 ;  /* 0x0000000019087211 */ /* 0x001fc800078c08ff */
[----:B------:R-:W-:Y:S01]  /*9350*/  LEA.HI.X.SX32 R9, R25, R2, 0x1, P6 ;  /* 0x0000000219097211 */ /* 0x000fe200030f0eff */
[----:B------:R-:W-:Y:S01]  /*9360*/  IMAD R25, R3, 0x8, R21 ;  /* 0x0000000803197824 */ /* 0x000fe200078e0215 */
[----:B-1----:R-:W-:Y:S01]  /*9370*/  LEA R12, P6, R21, R0, 0x1 ;  /* 0x00000000150c7211 */ /* 0x002fe200078c08ff */
[----:B------:R0:W-:Y:S01]  /*9380*/  @P1 STG.E.U16 [R4.64], R19 ;  /* 0x0000001304001986 */ /* 0x0001e2000c101506 */
[----:B------:R-:W-:Y:S02]  /*9390*/  ISETP.LT.AND P4, PT, R250, c[0x0][0x17c], !P0 ;  /* 0x00005f00fa007a0c */ /* 0x000fe40004781270 */
[----:B------:R-:W-:Y:S02]  /*93a0*/  ISETP.LT.AND P3, PT, R249, c[0x0][0x17c], !P0 ;  /* 0x00005f00f9007a0c */ /* 0x000fe40004761270 */
[----:B------:R-:W-:Y:S01]  /*93b0*/  LEA.HI.X.SX32 R13, R21, R2, 0x1, P6 ;  /* 0x00000002150d7211 */ /* 0x000fe200030f0eff */
[----:B------:R-:W-:Y:S01]  /*93c0*/  IMAD R21, R3, 0x8, R25 ;  /* 0x0000000803157824 */ /* 0x000fe200078e0219 */
[----:B------:R1:W-:Y:S01]  /*93d0*/  @P2 STG.E.U16 [R16.64], R23 ;  /* 0x0000001710002986 */ /* 0x0003e2000c101506 */
[----:B0-----:R-:W-:-:S04]  /*93e0*/  LEA R4, P6, R25, R0, 0x1 ;  /* 0x0000000019047211 */ /* 0x001fc800078c08ff */
[----:B------:R-:W-:Y:S01]  /*93f0*/  LEA.HI.X.SX32 R5, R25, R2, 0x1, P6 ;  /* 0x0000000219057211 */ /* 0x000fe200030f0eff */
[----:B------:R-:W-:Y:S01]  /*9400*/  IMAD R25, R3, 0x8, R21 ;  /* 0x0000000803197824 */ /* 0x000fe200078e0215 */
[C---:B-1----:R-:W-:Y:S02]  /*9410*/  LEA R16, P6, R21.reuse, R0, 0x1 ;  /* 0x0000000015107211 */ /* 0x042fe400078c08ff */
[----:B------:R-:W-:Y:S01]  /*9420*/  ISETP.LT.AND P1, PT, R248, c[0x0][0x17c], !P0 ;  /* 0x00005f00f8007a0c */ /* 0x000fe20004721270 */
[----:B------:R0:W-:Y:S01]  /*9430*/  @P5 STG.E.U16 [R8.64], R27 ;  /* 0x0000001b08005986 */ /* 0x0001e2000c101506 */
[----:B------:R-:W-:Y:S01]  /*9440*/  LEA.HI.X.SX32 R17, R21, R2, 0x1, P6 ;  /* 0x0000000215117211 */ /* 0x000fe200030f0eff */
[----:B------:R-:W-:Y:S02]  /*9450*/  IMAD R21, R3, 0x8, R25 ;  /* 0x0000000803157824 */ /* 0x000fe400078e0219 */
[----:B------:R-:W-:Y:S04]  /*9460*/  @P4 STG.E.U16 [R12.64], R31 ;  /* 0x0000001f0c004986 */ /* 0x000fe8000c101506 */
[----:B------:R1:W-:Y:S01]  /*9470*/  @P3 STG.E.U16 [R4.64], R35 ;  /* 0x0000002304003986 */ /* 0x0003e2000c101506 */
[----:B------:R-:W-:-:S02]  /*9480*/  ISETP.LT.AND P2, PT, R247, c[0x0][0x17c], !P0 ;  /* 0x00005f00f7007a0c */ /* 0x000fc40004741270 */
[----:B0-----:R-:W-:Y:S02]  /*9490*/  LEA R8, P6, R25, R0, 0x1 ;  /* 0x0000000019087211 */ /* 0x001fe400078c08ff */
[----:B-1----:R-:W-:Y:S01]  /*94a0*/  PRMT R5, R11, 0x7632, R5 ;  /* 0x000076320b057816 */ /* 0x002fe20000000005 */
[----:B------:R-:W-:-:S04]  /*94b0*/  IMAD R11, R3, 0x8, R21 ;  /* 0x00000008030b7824 */ /* 0x000fc800078e0215 */
[----:B------:R-:W-:Y:S01]  /*94c0*/  IMAD R13, R3, 0x8, R11 ;  /* 0x00000008030d7824 */ /* 0x000fe200078e020b */
[----:B------:R0:W-:Y:S01]  /*94d0*/  @P1 STG.E.U16 [R16.64], R5 ;  /* 0x0000000510001986 */ /* 0x0001e2000c101506 */
[----:B------:R-:W-:Y:S02]  /*94e0*/  LEA R4, P1, R21, R0, 0x1 ;  /* 0x0000000015047211 */ /* 0x000fe400078208ff */
[----:B------:R-:W-:Y:S01]  /*94f0*/  IMAD R15, R3, 0x8, R13 ;  /* 0x00000008030f7824 */ /* 0x000fe200078e020d */
[----:B------:R-:W-:Y:S02]  /*9500*/  LEA.HI.X.SX32 R9, R25, R2, 0x1, P6 ;  /* 0x0000000219097211 */ /* 0x000fe400030f0eff */
[----:B------:R-:W-:Y:S02]  /*9510*/  LEA R12, P6, R13, R0, 0x1 ;  /* 0x000000000d0c7211 */ /* 0x000fe400078c08ff */
[-C--:B0-----:R-:W-:Y:S01]  /*9520*/  LEA.HI.X.SX32 R5, R21, R2.reuse, 0x1, P1 ;  /* 0x0000000215057211 */ /* 0x081fe200008f0eff */
[----:B------:R-:W-:Y:S01]  /*9530*/  IMAD R21, R3, 0x8, R15 ;  /* 0x0000000803157824 */ /* 0x000fe200078e020f */
[----:B------:R0:W-:Y:S01]  /*9540*/  @P2 STG.E.U16 [R8.64], R6 ;  /* 0x0000000608002986 */ /* 0x0001e2000c101506 */
[----:B------:R-:W-:-:S02]  /*9550*/  LEA.HI.X.SX32 R13, R13, R2, 0x1, P6 ;  /* 0x000000020d0d7211 */ /* 0x000fc400030f0eff */
[-C--:B------:R-:W-:Y:S01]  /*9560*/  LEA R10, P2, R11, R0.reuse, 0x1 ;  /* 0x000000000b0a7211 */ /* 0x080fe200078408ff */
[----:B------:R-:W-:Y:S01]  /*9570*/  IMAD R3, R3, 0x8, R21 ;  /* 0x0000000803037824 */ /* 0x000fe200078e0215 */
[-C--:B------:R-:W-:Y:S02]  /*9580*/  LEA R14, P6, R15, R0.reuse, 0x1 ;  /* 0x000000000f0e7211 */ /* 0x080fe400078c08ff */
[----:B------:R-:W-:Y:S02]  /*9590*/  ISETP.LT.AND P5, PT, R246, c[0x0][0x17c], !P0 ;  /* 0x00005f00f6007a0c */ /* 0x000fe400047a1270 */
[----:B------:R-:W-:Y:S02]  /*95a0*/  ISETP.LT.AND P4, PT, R245, c[0x0][0x17c], !P0 ;  /* 0x00005f00f5007a0c */ /* 0x000fe40004781270 */
[----:B0-----:R-:W-:Y:S02]  /*95b0*/  LEA R8, P1, R21, R0, 0x1 ;  /* 0x0000000015087211 */ /* 0x001fe400078208ff */
[----:B------:R-:W-:-:S02]  /*95c0*/  ISETP.LT.AND P3, PT, R244, c[0x0][0x17c], !P0 ;  /* 0x00005f00f4007a0c */ /* 0x000fc40004761270 */
[-C--:B------:R-:W-:Y:S02]  /*95d0*/  LEA.HI.X.SX32 R11, R11, R2.reuse, 0x1, P2 ;  /* 0x000000020b0b7211 */ /* 0x080fe400010f0eff */
[----:B------:R-:W-:Y:S02]  /*95e0*/  LEA.HI.X.SX32 R15, R15, R2, 0x1, P6 ;  /* 0x000000020f0f7211 */ /* 0x000fe400030f0eff */
[----:B------:R-:W-:Y:S02]  /*95f0*/  ISETP.LT.AND P2, PT, R243, c[0x0][0x17c], !P0 ;  /* 0x00005f00f3007a0c */ /* 0x000fe40004741270 */
[----:B------:R-:W-:Y:S02]  /*9600*/  LEA R16, P6, R3, R0, 0x1 ;  /* 0x0000000003107211 */ /* 0x000fe400078c08ff */
[----:B------:R-:W-:Y:S02]  /*9610*/  LEA.HI.X.SX32 R9, R21, R2, 0x1, P1 ;  /* 0x0000000215097211 */ /* 0x000fe400008f0eff */
[----:B------:R-:W-:-:S02]  /*9620*/  ISETP.LT.AND P1, PT, R242, c[0x0][0x17c], !P0 ;  /* 0x00005f00f2007a0c */ /* 0x000fc40004721270 */
[----:B------:R-:W-:Y:S02]  /*9630*/  ISETP.LT.AND P0, PT, R241, c[0x0][0x17c], !P0 ;  /* 0x00005f00f1007a0c */ /* 0x000fe40004701270 */
[----:B------:R-:W-:Y:S02]  /*9640*/  LEA.HI.X.SX32 R17, R3, R2, 0x1, P6 ;  /* 0x0000000203117211 */ /* 0x000fe400030f0eff */
[----:B------:R-:W-:Y:S02]  /*9650*/  PRMT R2, R7, 0x7632, R2 ;  /* 0x0000763207027816 */ /* 0x000fe40000000002 */
[----:B------:R-:W-:Y:S02]  /*9660*/  PRMT R19, R19, 0x7632, R19 ;  /* 0x0000763213137816 */ /* 0x000fe40000000013 */
[----:B------:R-:W-:Y:S02]  /*9670*/  PRMT R6, R23, 0x7632, R6 ;  /* 0x0000763217067816 */ /* 0x000fe40000000006 */
[----:B------:R-:W-:Y:S01]  /*9680*/  PRMT R7, R27, 0x7632, R7 ;  /* 0x000076321b077816 */ /* 0x000fe20000000007 */
[----:B------:R0:W-:Y:S01]  /*9690*/  @P5 STG.E.U16 [R4.64], R2 ;  /* 0x0000000204005986 */ /* 0x0001e2000c101506 */
[----:B------:R-:W-:-:S03]  /*96a0*/  PRMT R31, R31, 0x7632, R31 ;  /* 0x000076321f1f7816 */ /* 0x000fc6000000001f */
[----:B------:R0:W-:Y:S04]  /*96b0*/  @P4 STG.E.U16 [R10.64], R19 ;  /* 0x000000130a004986 */ /* 0x0001e8000c101506 */
[----:B------:R0:W-:Y:S04]  /*96c0*/  @P3 STG.E.U16 [R12.64], R6 ;  /* 0x000000060c003986 */ /* 0x0001e8000c101506 */
[----:B------:R0:W-:Y:S04]  /*96d0*/  @P2 STG.E.U16 [R14.64], R7 ;  /* 0x000000070e002986 */ /* 0x0001e8000c101506 */
[----:B------:R0:W-:Y:S01]  /*96e0*/  @P1 STG.E.U16 [R8.64], R31 ;  /* 0x0000001f08001986 */ /* 0x0001e2000c101506 */
[----:B------:R-:W-:Y:S05]  /*96f0*/  @!P0 EXIT ;  /* 0x000000000000894d */ /* 0x000fea0003800000 */
[----:B0-----:R-:W-:-:S05]  /*9700*/  PRMT R8, R35, 0x7632, R8 ;  /* 0x0000763223087816 */ /* 0x001fca0000000008 */
[----:B------:R-:W-:Y:S01]  /*9710*/  STG.E.U16 [R16.64], R8 ;  /* 0x0000000810007986 */ /* 0x000fe2000c101506 */
[----:B------:R-:W-:Y:S05]  /*9720*/  EXIT ;  /* 0x000000000000794d */ /* 0x000fea0003800000 */
.L_x_4:
[----:B------:R-:W-:-:S00]  /*9730*/  BRA `(.L_x_4) ;  /* 0xfffffff000007947 */ /* 0x000fc0000383ffff */
[----:B------:R-:W-:-:S00]  /*9740*/  NOP ;  /* 0x0000000000007918 */ /* 0x000fc00000000000 */
        /* <DEDUP_REMOVED lines=11> */
.L_x_5:


//--------------------- .nv.shared.matmul_kernel  --------------------------
	.section	.nv.shared.matmul_kernel,"aw",@nobits
	.sectionflags	@""
	.align	16
